//
// Generated by NVIDIA NVVM Compiler
//
// Compiler Build ID: CL-36424714
// Cuda compilation tools, release 13.0, V13.0.88
// Based on NVVM 20.0.0
//

.version 9.0
.target sm_100
.address_size 64

	// .globl	_Z12compute_areaPdS_ii
.extern .func  (.param .b32 func_retval0) vprintf
(
	.param .b64 vprintf_param_0,
	.param .b64 vprintf_param_1
)
;
.global .align 1 .b8 $str[101] = {105, 32, 37, 100, 44, 32, 106, 32, 37, 100, 32, 45, 32, 116, 49, 32, 61, 32, 37, 101, 44, 32, 120, 44, 32, 121, 32, 61, 32, 40, 37, 101, 44, 32, 37, 101, 41, 44, 32, 120, 117, 44, 32, 121, 117, 32, 61, 32, 40, 37, 101, 44, 32, 37, 101, 41, 44, 32, 120, 105, 109, 49, 44, 32, 121, 105, 109, 49, 32, 61, 32, 40, 37, 101, 44, 32, 37, 101, 41, 44, 32, 120, 105, 44, 32, 121, 105, 32, 61, 32, 40, 37, 101, 44, 32, 37, 101, 41, 32, 10};
.global .align 1 .b8 $str$1[101] = {105, 32, 37, 100, 44, 32, 106, 32, 37, 100, 32, 45, 32, 116, 49, 32, 61, 32, 37, 101, 44, 32, 120, 44, 32, 121, 32, 61, 32, 40, 37, 101, 44, 32, 37, 101, 41, 44, 32, 120, 114, 44, 32, 121, 114, 32, 61, 32, 40, 37, 101, 44, 32, 37, 101, 41, 44, 32, 120, 106, 109, 49, 44, 32, 121, 106, 109, 49, 32, 61, 32, 40, 37, 101, 44, 32, 37, 101, 41, 44, 32, 120, 106, 44, 32, 121, 106, 32, 61, 32, 40, 37, 101, 44, 32, 37, 101, 41, 32, 10};

.visible .entry _Z12compute_areaPdS_ii(
	.param .u64 .ptr .align 1 _Z12compute_areaPdS_ii_param_0,
	.param .u64 .ptr .align 1 _Z12compute_areaPdS_ii_param_1,
	.param .u32 _Z12compute_areaPdS_ii_param_2,
	.param .u32 _Z12compute_areaPdS_ii_param_3
)
{
	.reg .pred 	%p<7>;
	.reg .b32 	%r<19>;
	.reg .b64 	%rd<13>;
	.reg .b64 	%fd<27>;

	ld.param.u64 	%rd4, [_Z12compute_areaPdS_ii_param_0];
	ld.param.u64 	%rd5, [_Z12compute_areaPdS_ii_param_1];
	ld.param.u32 	%r4, [_Z12compute_areaPdS_ii_param_2];
	ld.param.u32 	%r6, [_Z12compute_areaPdS_ii_param_3];
	mov.u32 	%r7, %ctaid.x;
	mov.u32 	%r8, %ntid.x;
	mov.u32 	%r9, %tid.x;
	mad.lo.s32 	%r1, %r7, %r8, %r9;
	mov.u32 	%r10, %ctaid.y;
	mov.u32 	%r11, %ntid.y;
	mov.u32 	%r12, %tid.y;
	mad.lo.s32 	%r13, %r10, %r11, %r12;
	setp.ge.s32 	%p1, %r1, %r4;
	setp.ge.s32 	%p2, %r13, %r6;
	or.pred  	%p3, %p1, %p2;
	@%p3 bra 	$L__BB0_8;
	mad.lo.s32 	%r14, %r4, %r13, %r1;
	shl.b32 	%r15, %r14, 1;
	cvta.to.global.u64 	%rd6, %rd4;
	mul.wide.s32 	%rd7, %r15, 8;
	add.s64 	%rd1, %rd6, %rd7;
	ld.global.f64 	%fd1, [%rd1];
	ld.global.f64 	%fd2, [%rd1+8];
	add.s32 	%r3, %r4, -1;
	setp.ge.s32 	%p4, %r1, %r3;
	mul.lo.s32 	%r16, %r14, 7;
	cvta.to.global.u64 	%rd8, %rd5;
	mul.wide.s32 	%rd9, %r16, 8;
	add.s64 	%rd2, %rd8, %rd9;
	@%p4 bra 	$L__BB0_3;
	ld.global.f64 	%fd3, [%rd1+16];
	ld.global.f64 	%fd4, [%rd1+24];
	sub.f64 	%fd5, %fd4, %fd2;
	neg.f64 	%fd6, %fd5;
	st.global.f64 	[%rd2], %fd6;
	sub.f64 	%fd7, %fd3, %fd1;
	st.global.f64 	[%rd2+8], %fd7;
	bra.uni 	$L__BB0_4;
$L__BB0_3:
	mov.b64 	%rd10, 0;
	st.global.u64 	[%rd2], %rd10;
	st.global.u64 	[%rd2+8], %rd10;
$L__BB0_4:
	add.s32 	%r17, %r6, -1;
	setp.lt.u32 	%p5, %r13, %r17;
	@%p5 bra 	$L__BB0_6;
	mov.b64 	%rd11, 0;
	st.global.u64 	[%rd2+16], %rd11;
	st.global.u64 	[%rd2+24], %rd11;
	bra.uni 	$L__BB0_8;
$L__BB0_6:
	setp.ge.s32 	%p6, %r1, %r3;
	shl.b32 	%r18, %r4, 1;
	mul.wide.s32 	%rd12, %r18, 8;
	add.s64 	%rd3, %rd1, %rd12;
	ld.global.f64 	%fd8, [%rd3];
	ld.global.f64 	%fd9, [%rd3+8];
	sub.f64 	%fd10, %fd9, %fd2;
	st.global.f64 	[%rd2+16], %fd10;
	sub.f64 	%fd11, %fd8, %fd1;
	neg.f64 	%fd12, %fd11;
	st.global.f64 	[%rd2+24], %fd12;
	@%p6 bra 	$L__BB0_8;
	ld.global.f64 	%fd13, [%rd1+16];
	ld.global.f64 	%fd14, [%rd1+24];
	ld.global.f64 	%fd15, [%rd3];
	ld.global.f64 	%fd16, [%rd3+8];
	ld.global.f64 	%fd17, [%rd3+16];
	ld.global.f64 	%fd18, [%rd3+24];
	sub.f64 	%fd19, %fd17, %fd1;
	sub.f64 	%fd20, %fd16, %fd14;
	mul.f64 	%fd21, %fd20, %fd19;
	sub.f64 	%fd22, %fd15, %fd13;
	sub.f64 	%fd23, %fd18, %fd2;
	mul.f64 	%fd24, %fd22, %fd23;
	sub.f64 	%fd25, %fd21, %fd24;
	mul.f64 	%fd26, %fd25, 0d3FE0000000000000;
	st.global.f64 	[%rd2+32], %fd26;
$L__BB0_8:
	ret;

}
	// .globl	_Z10compute_ifPdS_S_iiii
.visible .entry _Z10compute_ifPdS_S_iiii(
	.param .u64 .ptr .align 1 _Z10compute_ifPdS_S_iiii_param_0,
	.param .u64 .ptr .align 1 _Z10compute_ifPdS_S_iiii_param_1,
	.param .u64 .ptr .align 1 _Z10compute_ifPdS_S_iiii_param_2,
	.param .u32 _Z10compute_ifPdS_S_iiii_param_3,
	.param .u32 _Z10compute_ifPdS_S_iiii_param_4,
	.param .u32 _Z10compute_ifPdS_S_iiii_param_5,
	.param .u32 _Z10compute_ifPdS_S_iiii_param_6
)
{
	.local .align 16 .b8 	__local_depot1[80];
	.reg .b64 	%SP;
	.reg .b64 	%SPL;
	.reg .pred 	%p<9>;
	.reg .b32 	%r<55>;
	.reg .b64 	%rd<41>;
	.reg .b64 	%fd<45>;

	mov.u64 	%SPL, __local_depot1;
	cvta.local.u64 	%SP, %SPL;
	ld.param.u32 	%r14, [_Z10compute_ifPdS_S_iiii_param_3];
	ld.param.u32 	%r16, [_Z10compute_ifPdS_S_iiii_param_4];
	ld.param.u32 	%r15, [_Z10compute_ifPdS_S_iiii_param_5];
	mov.u32 	%r18, %ctaid.x;
	mov.u32 	%r19, %ntid.x;
	mov.u32 	%r20, %tid.x;
	mad.lo.s32 	%r1, %r18, %r19, %r20;
	mov.u32 	%r21, %ctaid.y;
	mov.u32 	%r22, %ntid.y;
	mov.u32 	%r23, %tid.y;
	mad.lo.s32 	%r24, %r21, %r22, %r23;
	mad.lo.s32 	%r3, %r15, %r24, %r1;
	mul.lo.s32 	%r4, %r14, %r24;
	rem.s32 	%r25, %r1, %r14;
	add.s32 	%r5, %r25, %r4;
	shl.b32 	%r51, %r5, 1;
	setp.ge.s32 	%p1, %r1, %r15;
	setp.ge.s32 	%p2, %r24, %r16;
	or.pred  	%p3, %p1, %p2;
	@%p3 bra 	$L__BB1_13;
	ld.param.u32 	%r47, [_Z10compute_ifPdS_S_iiii_param_5];
	ld.param.u64 	%rd36, [_Z10compute_ifPdS_S_iiii_param_0];
	shl.b32 	%r26, %r3, 1;
	cvta.to.global.u64 	%rd5, %rd36;
	mul.wide.s32 	%rd6, %r26, 8;
	add.s64 	%rd7, %rd5, %rd6;
	ld.global.f64 	%fd1, [%rd7];
	ld.global.f64 	%fd2, [%rd7+8];
	shl.b32 	%r27, %r47, 1;
	mul.wide.s32 	%rd8, %r27, 8;
	add.s64 	%rd9, %rd7, %rd8;
	ld.global.f64 	%fd3, [%rd9];
	ld.global.f64 	%fd4, [%rd9+8];
	setp.ne.s32 	%p4, %r1, 0;
	@%p4 bra 	$L__BB1_3;
	shl.b32 	%r34, %r14, 1;
	add.s32 	%r35, %r34, %r51;
	add.s32 	%r52, %r35, -2;
	mov.b32 	%r53, 1;
	mov.u32 	%r54, %r52;
	bra.uni 	$L__BB1_6;
$L__BB1_3:
	ld.param.u32 	%r48, [_Z10compute_ifPdS_S_iiii_param_5];
	add.s32 	%r28, %r48, -1;
	setp.ne.s32 	%p5, %r1, %r28;
	@%p5 bra 	$L__BB1_5;
	shl.b32 	%r31, %r14, 1;
	add.s32 	%r32, %r31, %r4;
	add.s32 	%r52, %r32, -2;
	mov.b32 	%r53, 1;
	mov.u32 	%r51, %r4;
	mov.u32 	%r54, %r52;
	bra.uni 	$L__BB1_6;
$L__BB1_5:
	add.s32 	%r54, %r51, -2;
	mov.b32 	%r53, -1;
	mov.u32 	%r52, %r51;
$L__BB1_6:
	ld.param.u64 	%rd38, [_Z10compute_ifPdS_S_iiii_param_1];
	cvta.to.global.u64 	%rd10, %rd38;
	mul.wide.s32 	%rd11, %r54, 8;
	add.s64 	%rd12, %rd10, %rd11;
	ld.global.f64 	%fd5, [%rd12];
	add.s32 	%r36, %r53, %r52;
	mul.wide.s32 	%rd13, %r36, 8;
	add.s64 	%rd14, %rd10, %rd13;
	ld.global.f64 	%fd6, [%rd14];
	mul.wide.s32 	%rd15, %r51, 8;
	add.s64 	%rd16, %rd10, %rd15;
	ld.global.f64 	%fd7, [%rd16];
	ld.global.f64 	%fd8, [%rd16+8];
	sub.f64 	%fd19, %fd7, %fd5;
	sub.f64 	%fd20, %fd2, %fd4;
	mul.f64 	%fd21, %fd20, %fd19;
	sub.f64 	%fd22, %fd1, %fd3;
	sub.f64 	%fd23, %fd8, %fd6;
	mul.f64 	%fd24, %fd22, %fd23;
	sub.f64 	%fd25, %fd21, %fd24;
	sub.f64 	%fd26, %fd1, %fd5;
	mul.f64 	%fd27, %fd20, %fd26;
	sub.f64 	%fd28, %fd2, %fd6;
	mul.f64 	%fd29, %fd22, %fd28;
	sub.f64 	%fd30, %fd27, %fd29;
	div.rn.f64 	%fd9, %fd30, %fd25;
	abs.f64 	%fd31, %fd9;
	setp.ne.f64 	%p6, %fd31, 0d7FF0000000000000;
	@%p6 bra 	$L__BB1_8;
	add.u64 	%rd17, %SP, 0;
	add.u64 	%rd18, %SPL, 0;
	st.local.v2.u32 	[%rd18], {%r1, %r24};
	st.local.f64 	[%rd18+8], %fd9;
	st.local.v2.f64 	[%rd18+16], {%fd1, %fd2};
	st.local.v2.f64 	[%rd18+32], {%fd3, %fd4};
	st.local.v2.f64 	[%rd18+48], {%fd5, %fd6};
	st.local.v2.f64 	[%rd18+64], {%fd7, %fd8};
	mov.u64 	%rd19, $str;
	cvta.global.u64 	%rd20, %rd19;
	{ // callseq 0, 0
	.param .b64 param0;
	st.param.b64 	[param0], %rd20;
	.param .b64 param1;
	st.param.b64 	[param1], %rd17;
	.param .b32 retval0;
	call.uni (retval0), 
	vprintf, 
	(
	param0, 
	param1
	);
	ld.param.b32 	%r37, [retval0];
	} // callseq 0
$L__BB1_8:
	ld.param.u32 	%r49, [_Z10compute_ifPdS_S_iiii_param_5];
	ld.param.u64 	%rd40, [_Z10compute_ifPdS_S_iiii_param_2];
	mad.lo.s32 	%r39, %r49, %r24, %r1;
	mul.lo.s32 	%r40, %r39, 7;
	cvta.to.global.u64 	%rd21, %rd40;
	mul.wide.s32 	%rd22, %r40, 8;
	add.s64 	%rd1, %rd21, %rd22;
	st.global.f64 	[%rd1+40], %fd9;
	setp.eq.s32 	%p7, %r24, 0;
	@%p7 bra 	$L__BB1_12;
	ld.param.u32 	%r50, [_Z10compute_ifPdS_S_iiii_param_5];
	ld.param.u64 	%rd39, [_Z10compute_ifPdS_S_iiii_param_1];
	ld.param.u64 	%rd37, [_Z10compute_ifPdS_S_iiii_param_0];
	cvta.to.global.u64 	%rd23, %rd37;
	mad.lo.s32 	%r41, %r50, %r24, %r1;
	shl.b32 	%r42, %r41, 1;
	mul.wide.s32 	%rd24, %r42, 8;
	add.s64 	%rd25, %rd23, %rd24;
	ld.global.f64 	%fd10, [%rd25];
	ld.global.f64 	%fd11, [%rd25+8];
	ld.global.f64 	%fd12, [%rd25+16];
	ld.global.f64 	%fd13, [%rd25+24];
	sub.s32 	%r43, %r5, %r14;
	shl.b32 	%r44, %r43, 1;
	cvta.to.global.u64 	%rd26, %rd39;
	mul.wide.s32 	%rd27, %r44, 8;
	add.s64 	%rd28, %rd26, %rd27;
	ld.global.f64 	%fd14, [%rd28];
	ld.global.f64 	%fd15, [%rd28+8];
	mul.wide.s32 	%rd29, %r14, 16;
	add.s64 	%rd30, %rd28, %rd29;
	ld.global.f64 	%fd16, [%rd30];
	ld.global.f64 	%fd17, [%rd30+8];
	sub.f64 	%fd32, %fd16, %fd14;
	sub.f64 	%fd33, %fd11, %fd13;
	mul.f64 	%fd34, %fd33, %fd32;
	sub.f64 	%fd35, %fd10, %fd12;
	sub.f64 	%fd36, %fd17, %fd15;
	mul.f64 	%fd37, %fd35, %fd36;
	sub.f64 	%fd38, %fd34, %fd37;
	sub.f64 	%fd39, %fd10, %fd14;
	mul.f64 	%fd40, %fd33, %fd39;
	sub.f64 	%fd41, %fd11, %fd15;
	mul.f64 	%fd42, %fd35, %fd41;
	sub.f64 	%fd43, %fd40, %fd42;
	div.rn.f64 	%fd18, %fd43, %fd38;
	abs.f64 	%fd44, %fd18;
	setp.ne.f64 	%p8, %fd44, 0d7FF0000000000000;
	@%p8 bra 	$L__BB1_11;
	add.u64 	%rd31, %SP, 0;
	add.u64 	%rd32, %SPL, 0;
	st.local.v2.u32 	[%rd32], {%r1, %r24};
	st.local.f64 	[%rd32+8], %fd18;
	st.local.v2.f64 	[%rd32+16], {%fd10, %fd11};
	st.local.v2.f64 	[%rd32+32], {%fd12, %fd13};
	st.local.v2.f64 	[%rd32+48], {%fd14, %fd15};
	st.local.v2.f64 	[%rd32+64], {%fd16, %fd17};
	mov.u64 	%rd33, $str$1;
	cvta.global.u64 	%rd34, %rd33;
	{ // callseq 1, 0
	.param .b64 param0;
	st.param.b64 	[param0], %rd34;
	.param .b64 param1;
	st.param.b64 	[param1], %rd31;
	.param .b32 retval0;
	call.uni (retval0), 
	vprintf, 
	(
	param0, 
	param1
	);
	ld.param.b32 	%r45, [retval0];
	} // callseq 1
$L__BB1_11:
	st.global.f64 	[%rd1+48], %fd18;
	bra.uni 	$L__BB1_13;
$L__BB1_12:
	mov.b64 	%rd35, 0;
	st.global.u64 	[%rd1+48], %rd35;
$L__BB1_13:
	ret;

}
	// .globl	_Z18compute_cellcenterPdS_iiii
.visible .entry _Z18compute_cellcenterPdS_iiii(
	.param .u64 .ptr .align 1 _Z18compute_cellcenterPdS_iiii_param_0,
	.param .u64 .ptr .align 1 _Z18compute_cellcenterPdS_iiii_param_1,
	.param .u32 _Z18compute_cellcenterPdS_iiii_param_2,
	.param .u32 _Z18compute_cellcenterPdS_iiii_param_3,
	.param .u32 _Z18compute_cellcenterPdS_iiii_param_4,
	.param .u32 _Z18compute_cellcenterPdS_iiii_param_5
)
{
	.reg .pred 	%p<4>;
	.reg .b32 	%r<19>;
	.reg .b64 	%rd<11>;
	.reg .b64 	%fd<17>;

	ld.param.u64 	%rd1, [_Z18compute_cellcenterPdS_iiii_param_0];
	ld.param.u64 	%rd2, [_Z18compute_cellcenterPdS_iiii_param_1];
	ld.param.u32 	%r4, [_Z18compute_cellcenterPdS_iiii_param_2];
	ld.param.u32 	%r5, [_Z18compute_cellcenterPdS_iiii_param_3];
	ld.param.u32 	%r3, [_Z18compute_cellcenterPdS_iiii_param_4];
	mov.u32 	%r7, %ctaid.x;
	mov.u32 	%r8, %ntid.x;
	mov.u32 	%r9, %tid.x;
	mad.lo.s32 	%r10, %r7, %r8, %r9;
	mov.u32 	%r11, %ctaid.y;
	mov.u32 	%r12, %ntid.y;
	mov.u32 	%r13, %tid.y;
	mad.lo.s32 	%r14, %r11, %r12, %r13;
	mad.lo.s32 	%r1, %r3, %r14, %r10;
	mad.lo.s32 	%r2, %r4, %r14, %r10;
	setp.ge.s32 	%p1, %r10, %r4;
	setp.ge.s32 	%p2, %r14, %r5;
	or.pred  	%p3, %p1, %p2;
	@%p3 bra 	$L__BB2_2;
	cvta.to.global.u64 	%rd3, %rd1;
	cvta.to.global.u64 	%rd4, %rd2;
	shl.b32 	%r16, %r2, 1;
	shl.b32 	%r17, %r1, 1;
	mul.wide.s32 	%rd5, %r17, 8;
	add.s64 	%rd6, %rd3, %rd5;
	ld.global.f64 	%fd1, [%rd6];
	ld.global.f64 	%fd2, [%rd6+8];
	ld.global.f64 	%fd3, [%rd6+16];
	ld.global.f64 	%fd4, [%rd6+24];
	shl.b32 	%r18, %r3, 1;
	mul.wide.s32 	%rd7, %r18, 8;
	add.s64 	%rd8, %rd6, %rd7;
	ld.global.f64 	%fd5, [%rd8];
	ld.global.f64 	%fd6, [%rd8+8];
	ld.global.f64 	%fd7, [%rd8+16];
	ld.global.f64 	%fd8, [%rd8+24];
	add.f64 	%fd9, %fd1, %fd3;
	add.f64 	%fd10, %fd9, %fd5;
	add.f64 	%fd11, %fd10, %fd7;
	mul.f64 	%fd12, %fd11, 0d3FD0000000000000;
	add.f64 	%fd13, %fd2, %fd4;
	add.f64 	%fd14, %fd13, %fd6;
	add.f64 	%fd15, %fd14, %fd8;
	mul.f64 	%fd16, %fd15, 0d3FD0000000000000;
	mul.wide.s32 	%rd9, %r16, 8;
	add.s64 	%rd10, %rd4, %rd9;
	st.global.f64 	[%rd10], %fd12;
	st.global.f64 	[%rd10+8], %fd16;
$L__BB2_2:
	ret;

}


// ===== COMPILED SASS (sm_100) =====

	.target	sm_100

	.elftype	@"ET_EXEC"


//--------------------- .note.nv.tkinfo           --------------------------
	.section	.note.nv.tkinfo,"",@"SHT_NOTE"
	.sectionflags	@"SHF_NOTE_NV_TKINFO"
	.tkinfo
        /*0018*/ 	.word	0x00000002
        /*0030*/ 	.string	""
        /*0030*/ 	.string	"ptxas"
        /*0030*/ 	.string	"Cuda compilation tools, release 13.0, V13.0.88"
        /*0030*/ 	.string	"Build cuda_13.0.r13.0/compiler.36424714_0"
        /*0030*/ 	.string	"-arch sm_100 -m 64 "



//--------------------- .note.nv.cuinfo           --------------------------
	.section	.note.nv.cuinfo,"",@"SHT_NOTE"
	.sectionflags	@"SHF_NOTE_NV_CUINFO"
        /*0018*/ 	.short	0x0002
        /*001a*/ 	.short	0x0064
        /*001c*/ 	.short	0x0082
	.zero		2


//--------------------- .nv.info                  --------------------------
	.section	.nv.info,"",@"SHT_CUDA_INFO"
	.align	4


	//----- nvinfo : EIATTR_REGCOUNT
	.align		4
        /*0000*/ 	.byte	0x04, 0x2f
        /*0002*/ 	.short	(.L_3 - .L_2)
	.align		4
.L_2:
        /*0004*/ 	.word	index@(_Z12compute_areaPdS_ii)
        /*0008*/ 	.word	0x0000001a


	//----- nvinfo : EIATTR_FRAME_SIZE
	.align		4
.L_3:
        /*000c*/ 	.byte	0x04, 0x11
        /*000e*/ 	.short	(.L_5 - .L_4)
	.align		4
.L_4:
        /*0010*/ 	.word	index@(_Z12compute_areaPdS_ii)
        /*0014*/ 	.word	0x00000000


	//----- nvinfo : EIATTR_REGCOUNT
	.align		4
.L_5:
        /*0018*/ 	.byte	0x04, 0x2f
        /*001a*/ 	.short	(.L_7 - .L_6)
	.align		4
.L_6:
        /*001c*/ 	.word	index@(_Z10compute_ifPdS_S_iiii)
        /*0020*/ 	.word	0x00000030


	//----- nvinfo : EIATTR_FRAME_SIZE
	.align		4
.L_7:
        /*0024*/ 	.byte	0x04, 0x11
        /*0026*/ 	.short	(.L_9 - .L_8)
	.align		4
.L_8:
        /*0028*/ 	.word	index@($__internal_0_$__cuda_sm20_div_rn_f64_full)
        /*002c*/ 	.word	0x00000050


	//----- nvinfo : EIATTR_FRAME_SIZE
	.align		4
.L_9:
        /*0030*/ 	.byte	0x04, 0x11
        /*0032*/ 	.short	(.L_11 - .L_10)
	.align		4
.L_10:
        /*0034*/ 	.word	index@(_Z10compute_ifPdS_S_iiii)
        /*0038*/ 	.word	0x00000050


	//----- nvinfo : EIATTR_REGCOUNT
	.align		4
.L_11:
        /*003c*/ 	.byte	0x04, 0x2f
        /*003e*/ 	.short	(.L_13 - .L_12)
	.align		4
.L_12:
        /*0040*/ 	.word	index@(_Z18compute_cellcenterPdS_iiii)
        /*0044*/ 	.word	0x00000018


	//----- nvinfo : EIATTR_FRAME_SIZE
	.align		4
.L_13:
        /*0048*/ 	.byte	0x04, 0x11
        /*004a*/ 	.short	(.L_15 - .L_14)
	.align		4
.L_14:
        /*004c*/ 	.word	index@(_Z18compute_cellcenterPdS_iiii)
        /*0050*/ 	.word	0x00000000


	//----- nvinfo : EIATTR_MIN_STACK_SIZE
	.align		4
.L_15:
        /*0054*/ 	.byte	0x04, 0x12
        /*0056*/ 	.short	(.L_17 - .L_16)
	.align		4
.L_16:
        /*0058*/ 	.word	index@(_Z18compute_cellcenterPdS_iiii)
        /*005c*/ 	.word	0x00000000


	//----- nvinfo : EIATTR_MIN_STACK_SIZE
	.align		4
.L_17:
        /*0060*/ 	.byte	0x04, 0x12
        /*0062*/ 	.short	(.L_19 - .L_18)
	.align		4
.L_18:
        /*0064*/ 	.word	index@(_Z10compute_ifPdS_S_iiii)
        /*0068*/ 	.word	0x00000050


	//----- nvinfo : EIATTR_MIN_STACK_SIZE
	.align		4
.L_19:
        /*006c*/ 	.byte	0x04, 0x12
        /*006e*/ 	.short	(.L_21 - .L_20)
	.align		4
.L_20:
        /*0070*/ 	.word	index@(_Z12compute_areaPdS_ii)
        /*0074*/ 	.word	0x00000000
.L_21:


//--------------------- .nv.compat                --------------------------
	.section	.nv.compat,"",@"SHT_CUDA_COMPAT_INFO"
	.align	4
        /*0000*/ 	.byte	0x02, 0x09, 0x00, 0x00, 0x02, 0x02, 0x01, 0x00, 0x02, 0x05, 0x05, 0x00, 0x03, 0x07, 0x01, 0x01
        /*0010*/ 	.byte	0x02, 0x03, 0x00, 0x00, 0x02, 0x06, 0x01, 0x00, 0x04, 0x0b, 0x08, 0x00, 0x01, 0x00, 0x00, 0x00
        /*0020*/ 	.byte	0x00, 0x00, 0x00, 0x00


//--------------------- .nv.info._Z18compute_cellcenterPdS_iiii --------------------------
	.section	.nv.info._Z18compute_cellcenterPdS_iiii,"",@"SHT_CUDA_INFO"
	.sectionflags	@""
	.align	4


	//----- nvinfo : EIATTR_CUDA_API_VERSION
	.align		4
        /*0000*/ 	.byte	0x04, 0x37
        /*0002*/ 	.short	(.L_23 - .L_22)
.L_22:
        /*0004*/ 	.word	0x00000082


	//----- nvinfo : EIATTR_KPARAM_INFO
	.align		4
.L_23:
        /*0008*/ 	.byte	0x04, 0x17
        /*000a*/ 	.short	(.L_25 - .L_24)
.L_24:
        /*000c*/ 	.word	0x00000000
        /*0010*/ 	.short	0x0005
        /*0012*/ 	.short	0x001c
        /*0014*/ 	.byte	0x00, 0xf0, 0x11, 0x00


	//----- nvinfo : EIATTR_KPARAM_INFO
	.align		4
.L_25:
        /*0018*/ 	.byte	0x04, 0x17
        /*001a*/ 	.short	(.L_27 - .L_26)
.L_26:
        /*001c*/ 	.word	0x00000000
        /*0020*/ 	.short	0x0004
        /*0022*/ 	.short	0x0018
        /*0024*/ 	.byte	0x00, 0xf0, 0x11, 0x00


	//----- nvinfo : EIATTR_KPARAM_INFO
	.align		4
.L_27:
        /*0028*/ 	.byte	0x04, 0x17
        /*002a*/ 	.short	(.L_29 - .L_28)
.L_28:
        /*002c*/ 	.word	0x00000000
        /*0030*/ 	.short	0x0003
        /*0032*/ 	.short	0x0014
        /*0034*/ 	.byte	0x00, 0xf0, 0x11, 0x00


	//----- nvinfo : EIATTR_KPARAM_INFO
	.align		4
.L_29:
        /*0038*/ 	.byte	0x04, 0x17
        /*003a*/ 	.short	(.L_31 - .L_30)
.L_30:
        /*003c*/ 	.word	0x00000000
        /*0040*/ 	.short	0x0002
        /*0042*/ 	.short	0x0010
        /*0044*/ 	.byte	0x00, 0xf0, 0x11, 0x00


	//----- nvinfo : EIATTR_KPARAM_INFO
	.align		4
.L_31:
        /*0048*/ 	.byte	0x04, 0x17
        /*004a*/ 	.short	(.L_33 - .L_32)
.L_32:
        /*004c*/ 	.word	0x00000000
        /*0050*/ 	.short	0x0001
        /*0052*/ 	.short	0x0008
        /*0054*/ 	.byte	0x00, 0xf5, 0x21, 0x00


	//----- nvinfo : EIATTR_KPARAM_INFO
	.align		4
.L_33:
        /*0058*/ 	.byte	0x04, 0x17
        /*005a*/ 	.short	(.L_35 - .L_34)
.L_34:
        /*005c*/ 	.word	0x00000000
        /*0060*/ 	.short	0x0000
        /*0062*/ 	.short	0x0000
        /*0064*/ 	.byte	0x00, 0xf5, 0x21, 0x00


	//----- nvinfo : EIATTR_SPARSE_MMA_MASK
	.align		4
.L_35:
        /*0068*/ 	.byte	0x03, 0x50
        /*006a*/ 	.short	0x0000


	//----- nvinfo : EIATTR_MAXREG_COUNT
	.align		4
        /*006c*/ 	.byte	0x03, 0x1b
        /*006e*/ 	.short	0x00ff


	//----- nvinfo : EIATTR_MERCURY_ISA_VERSION
	.align		4
        /*0070*/ 	.byte	0x03, 0x5f
        /*0072*/ 	.short	0x0101


	//----- nvinfo : EIATTR_VRC_CTA_INIT_COUNT
	.align		4
        /*0074*/ 	.byte	0x02, 0x4a
	.zero		1
	.zero		1


	//----- nvinfo : EIATTR_EXIT_INSTR_OFFSETS
	.align		4
        /*0078*/ 	.byte	0x04, 0x1c
        /*007a*/ 	.short	(.L_37 - .L_36)


	//   ....[0]....
.L_36:
        /*007c*/ 	.word	0x000000e0


	//   ....[1]....
        /*0080*/ 	.word	0x000002b0


	//----- nvinfo : EIATTR_CBANK_PARAM_SIZE
	.align		4
.L_37:
        /*0084*/ 	.byte	0x03, 0x19
        /*0086*/ 	.short	0x0020


	//----- nvinfo : EIATTR_PARAM_CBANK
	.align		4
        /*0088*/ 	.byte	0x04, 0x0a
        /*008a*/ 	.short	(.L_39 - .L_38)
	.align		4
.L_38:
        /*008c*/ 	.word	index@(.nv.constant0._Z18compute_cellcenterPdS_iiii)
        /*0090*/ 	.short	0x0380
        /*0092*/ 	.short	0x0020


	//----- nvinfo : EIATTR_SW_WAR
	.align		4
.L_39:
        /*0094*/ 	.byte	0x04, 0x36
        /*0096*/ 	.short	(.L_41 - .L_40)
.L_40:
        /*0098*/ 	.word	0x00000008
.L_41:


//--------------------- .nv.info._Z10compute_ifPdS_S_iiii --------------------------
	.section	.nv.info._Z10compute_ifPdS_S_iiii,"",@"SHT_CUDA_INFO"
	.sectionflags	@""
	.align	4


	//----- nvinfo : EIATTR_CUDA_API_VERSION
	.align		4
        /*0000*/ 	.byte	0x04, 0x37
        /*0002*/ 	.short	(.L_43 - .L_42)
.L_42:
        /*0004*/ 	.word	0x00000082


	//----- nvinfo : EIATTR_KPARAM_INFO
	.align		4
.L_43:
        /*0008*/ 	.byte	0x04, 0x17
        /*000a*/ 	.short	(.L_45 - .L_44)
.L_44:
        /*000c*/ 	.word	0x00000000
        /*0010*/ 	.short	0x0006
        /*0012*/ 	.short	0x0024
        /*0014*/ 	.byte	0x00, 0xf0, 0x11, 0x00


	//----- nvinfo : EIATTR_KPARAM_INFO
	.align		4
.L_45:
        /*0018*/ 	.byte	0x04, 0x17
        /*001a*/ 	.short	(.L_47 - .L_46)
.L_46:
        /*001c*/ 	.word	0x00000000
        /*0020*/ 	.short	0x0005
        /*0022*/ 	.short	0x0020
        /*0024*/ 	.byte	0x00, 0xf0, 0x11, 0x00


	//----- nvinfo : EIATTR_KPARAM_INFO
	.align		4
.L_47:
        /*0028*/ 	.byte	0x04, 0x17
        /*002a*/ 	.short	(.L_49 - .L_48)
.L_48:
        /*002c*/ 	.word	0x00000000
        /*0030*/ 	.short	0x0004
        /*0032*/ 	.short	0x001c
        /*0034*/ 	.byte	0x00, 0xf0, 0x11, 0x00


	//----- nvinfo : EIATTR_KPARAM_INFO
	.align		4
.L_49:
        /*0038*/ 	.byte	0x04, 0x17
        /*003a*/ 	.short	(.L_51 - .L_50)
.L_50:
        /*003c*/ 	.word	0x00000000
        /*0040*/ 	.short	0x0003
        /*0042*/ 	.short	0x0018
        /*0044*/ 	.byte	0x00, 0xf0, 0x11, 0x00


	//----- nvinfo : EIATTR_KPARAM_INFO
	.align		4
.L_51:
        /*0048*/ 	.byte	0x04, 0x17
        /*004a*/ 	.short	(.L_53 - .L_52)
.L_52:
        /*004c*/ 	.word	0x00000000
        /*0050*/ 	.short	0x0002
        /*0052*/ 	.short	0x0010
        /*0054*/ 	.byte	0x00, 0xf5, 0x21, 0x00


	//----- nvinfo : EIATTR_KPARAM_INFO
	.align		4
.L_53:
        /*0058*/ 	.byte	0x04, 0x17
        /*005a*/ 	.short	(.L_55 - .L_54)
.L_54:
        /*005c*/ 	.word	0x00000000
        /*0060*/ 	.short	0x0001
        /*0062*/ 	.short	0x0008
        /*0064*/ 	.byte	0x00, 0xf5, 0x21, 0x00


	//----- nvinfo : EIATTR_KPARAM_INFO
	.align		4
.L_55:
        /*0068*/ 	.byte	0x04, 0x17
        /*006a*/ 	.short	(.L_57 - .L_56)
.L_56:
        /*006c*/ 	.word	0x00000000
        /*0070*/ 	.short	0x0000
        /*0072*/ 	.short	0x0000
        /*0074*/ 	.byte	0x00, 0xf5, 0x21, 0x00


	//----- nvinfo : EIATTR_SPARSE_MMA_MASK
	.align		4
.L_57:
        /*0078*/ 	.byte	0x03, 0x50
        /*007a*/ 	.short	0x0000


	//----- nvinfo : EIATTR_MAXREG_COUNT
	.align		4
        /*007c*/ 	.byte	0x03, 0x1b
        /*007e*/ 	.short	0x00ff


	//----- nvinfo : EIATTR_EXTERNS
	.align		4
        /*0080*/ 	.byte	0x04, 0x0f
        /*0082*/ 	.short	(.L_59 - .L_58)


	//   ....[0]....
	.align		4
.L_58:
        /*0084*/ 	.word	index@(vprintf)


	//----- nvinfo : EIATTR_MERCURY_ISA_VERSION
	.align		4
.L_59:
        /*0088*/ 	.byte	0x03, 0x5f
        /*008a*/ 	.short	0x0101


	//----- nvinfo : EIATTR_VRC_CTA_INIT_COUNT
	.align		4
        /*008c*/ 	.byte	0x02, 0x4a
	.zero		1
	.zero		1


	//----- nvinfo : EIATTR_SYSCALL_OFFSETS
	.align		4
        /*0090*/ 	.byte	0x04, 0x46
        /*0092*/ 	.short	(.L_61 - .L_60)


	//   ....[0]....
.L_60:
        /*0094*/ 	.word	0x00000830


	//   ....[1]....
        /*0098*/ 	.word	0x00000cd0


	//----- nvinfo : EIATTR_EXIT_INSTR_OFFSETS
	.align		4
.L_61:
        /*009c*/ 	.byte	0x04, 0x1c
        /*009e*/ 	.short	(.L_63 - .L_62)


	//   ....[0]....
.L_62:
        /*00a0*/ 	.word	0x00000260


	//   ....[1]....
        /*00a4*/ 	.word	0x00000d00


	//   ....[2]....
        /*00a8*/ 	.word	0x00000d20


	//----- nvinfo : EIATTR_CRS_STACK_SIZE
	.align		4
.L_63:
        /*00ac*/ 	.byte	0x04, 0x1e
        /*00ae*/ 	.short	(.L_65 - .L_64)
.L_64:
        /*00b0*/ 	.word	0x00000000


	//----- nvinfo : EIATTR_CBANK_PARAM_SIZE
	.align		4
.L_65:
        /*00b4*/ 	.byte	0x03, 0x19
        /*00b6*/ 	.short	0x0028


	//----- nvinfo : EIATTR_PARAM_CBANK
	.align		4
        /*00b8*/ 	.byte	0x04, 0x0a
        /*00ba*/ 	.short	(.L_67 - .L_66)
	.align		4
.L_66:
        /*00bc*/ 	.word	index@(.nv.constant0._Z10compute_ifPdS_S_iiii)
        /*00c0*/ 	.short	0x0380
        /*00c2*/ 	.short	0x0028


	//----- nvinfo : EIATTR_SW_WAR
	.align		4
.L_67:
        /*00c4*/ 	.byte	0x04, 0x36
        /*00c6*/ 	.short	(.L_69 - .L_68)
.L_68:
        /*00c8*/ 	.word	0x00000008
.L_69:


//--------------------- .nv.info._Z12compute_areaPdS_ii --------------------------
	.section	.nv.info._Z12compute_areaPdS_ii,"",@"SHT_CUDA_INFO"
	.sectionflags	@""
	.align	4


	//----- nvinfo : EIATTR_CUDA_API_VERSION
	.align		4
        /*0000*/ 	.byte	0x04, 0x37
        /*0002*/ 	.short	(.L_71 - .L_70)
.L_70:
        /*0004*/ 	.word	0x00000082


	//----- nvinfo : EIATTR_KPARAM_INFO
	.align		4
.L_71:
        /*0008*/ 	.byte	0x04, 0x17
        /*000a*/ 	.short	(.L_73 - .L_72)
.L_72:
        /*000c*/ 	.word	0x00000000
        /*0010*/ 	.short	0x0003
        /*0012*/ 	.short	0x0014
        /*0014*/ 	.byte	0x00, 0xf0, 0x11, 0x00


	//----- nvinfo : EIATTR_KPARAM_INFO
	.align		4
.L_73:
        /*0018*/ 	.byte	0x04, 0x17
        /*001a*/ 	.short	(.L_75 - .L_74)
.L_74:
        /*001c*/ 	.word	0x00000000
        /*0020*/ 	.short	0x0002
        /*0022*/ 	.short	0x0010
        /*0024*/ 	.byte	0x00, 0xf0, 0x11, 0x00


	//----- nvinfo : EIATTR_KPARAM_INFO
	.align		4
.L_75:
        /*0028*/ 	.byte	0x04, 0x17
        /*002a*/ 	.short	(.L_77 - .L_76)
.L_76:
        /*002c*/ 	.word	0x00000000
        /*0030*/ 	.short	0x0001
        /*0032*/ 	.short	0x0008
        /*0034*/ 	.byte	0x00, 0xf5, 0x21, 0x00


	//----- nvinfo : EIATTR_KPARAM_INFO
	.align		4
.L_77:
        /*0038*/ 	.byte	0x04, 0x17
        /*003a*/ 	.short	(.L_79 - .L_78)
.L_78:
        /*003c*/ 	.word	0x00000000
        /*0040*/ 	.short	0x0000
        /*0042*/ 	.short	0x0000
        /*0044*/ 	.byte	0x00, 0xf5, 0x21, 0x00


	//----- nvinfo : EIATTR_SPARSE_MMA_MASK
	.align		4
.L_79:
        /*0048*/ 	.byte	0x03, 0x50
        /*004a*/ 	.short	0x0000


	//----- nvinfo : EIATTR_MAXREG_COUNT
	.align		4
        /*004c*/ 	.byte	0x03, 0x1b
        /*004e*/ 	.short	0x00ff


	//----- nvinfo : EIATTR_MERCURY_ISA_VERSION
	.align		4
        /*0050*/ 	.byte	0x03, 0x5f
        /*0052*/ 	.short	0x0101


	//----- nvinfo : EIATTR_VRC_CTA_INIT_COUNT
	.align		4
        /*0054*/ 	.byte	0x02, 0x4a
	.zero		1
	.zero		1


	//----- nvinfo : EIATTR_EXIT_INSTR_OFFSETS
	.align		4
        /*0058*/ 	.byte	0x04, 0x1c
        /*005a*/ 	.short	(.L_81 - .L_80)


	//   ....[0]....
.L_80:
        /*005c*/ 	.word	0x000000c0


	//   ....[1]....
        /*0060*/ 	.word	0x00000260


	//   ....[2]....
        /*0064*/ 	.word	0x00000300


	//   ....[3]....
        /*0068*/ 	.word	0x000003f0


	//----- nvinfo : EIATTR_CBANK_PARAM_SIZE
	.align		4
.L_81:
        /*006c*/ 	.byte	0x03, 0x19
        /*006e*/ 	.short	0x0018


	//----- nvinfo : EIATTR_PARAM_CBANK
	.align		4
        /*0070*/ 	.byte	0x04, 0x0a
        /*0072*/ 	.short	(.L_83 - .L_82)
	.align		4
.L_82:
        /*0074*/ 	.word	index@(.nv.constant0._Z12compute_areaPdS_ii)
        /*0078*/ 	.short	0x0380
        /*007a*/ 	.short	0x0018


	//----- nvinfo : EIATTR_SW_WAR
	.align		4
.L_83:
        /*007c*/ 	.byte	0x04, 0x36
        /*007e*/ 	.short	(.L_85 - .L_84)
.L_84:
        /*0080*/ 	.word	0x00000008
.L_85:


//--------------------- .nv.callgraph             --------------------------
	.section	.nv.callgraph,"",@"SHT_CUDA_CALLGRAPH"
	.align	4
	.sectionentsize	8
	.align		4
        /*0000*/ 	.word	0x00000000
	.align		4
        /*0004*/ 	.word	0xffffffff
	.align		4
        /*0008*/ 	.word	index@(_Z10compute_ifPdS_S_iiii)
	.align		4
        /*000c*/ 	.word	index@(vprintf)
	.align		4
        /*0010*/ 	.word	0x00000000
	.align		4
        /*0014*/ 	.word	0xfffffffe
	.align		4
        /*0018*/ 	.word	0x00000000
	.align		4
        /*001c*/ 	.word	0xfffffffd
	.align		4
        /*0020*/ 	.word	0x00000000
	.align		4
        /*0024*/ 	.word	0xfffffffc


//--------------------- .nv.constant4             --------------------------
	.section	.nv.constant4,"a",@progbits
	.align	8
	.align		8
.nv.constant4:
        /*0000*/ 	.dword	$str
	.align		8
        /*0008*/ 	.dword	$str$1
	.align		8
        /*0010*/ 	.dword	vprintf


//--------------------- .text._Z18compute_cellcenterPdS_iiii --------------------------
	.section	.text._Z18compute_cellcenterPdS_iiii,"ax",@progbits
	.align	128
        .global         _Z18compute_cellcenterPdS_iiii
        .type           _Z18compute_cellcenterPdS_iiii,@function
        .size           _Z18compute_cellcenterPdS_iiii,(.L_x_20 - _Z18compute_cellcenterPdS_iiii)
        .other          _Z18compute_cellcenterPdS_iiii,@"STO_CUDA_ENTRY STV_DEFAULT"
_Z18compute_cellcenterPdS_iiii:
.text._Z18compute_cellcenterPdS_iiii:
[----:B------:R-:W-:Y:S01]  /*0000*/  LDC R1, c[0x0][0x37c] ;  /* 0x0000df00ff017b82 */ /* 0x000fe20000000800 */
[----:B------:R-:W0:Y:S07]  /*0010*/  S2R R0, SR_TID.Y ;  /* 0x0000000000007919 */ /* 0x000e2e0000002200 */
[----:B------:R-:W1:Y:S01]  /*0020*/  LDC R2, c[0x0][0x360] ;  /* 0x0000d800ff027b82 */ /* 0x000e620000000800 */
[----:B------:R-:W2:Y:S01]  /*0030*/  LDCU.64 UR6, c[0x0][0x390] ;  /* 0x00007200ff0677ac */ /* 0x000ea20008000a00 */
[----:B------:R-:W1:Y:S06]  /*0040*/  S2R R5, SR_TID.X ;  /* 0x0000000000057919 */ /* 0x000e6c0000002100 */
[----:B------:R-:W0:Y:S08]  /*0050*/  S2UR UR5, SR_CTAID.Y ;  /* 0x00000000000579c3 */ /* 0x000e300000002600 */
[----:B------:R-:W0:Y:S08]  /*0060*/  LDC R3, c[0x0][0x364] ;  /* 0x0000d900ff037b82 */ /* 0x000e300000000800 */
[----:B------:R-:W1:Y:S08]  /*0070*/  S2UR UR4, SR_CTAID.X ;  /* 0x00000000000479c3 */ /* 0x000e700000002500 */
[----:B------:R-:W3:Y:S01]  /*0080*/  LDC R17, c[0x0][0x398] ;  /* 0x0000e600ff117b82 */ /* 0x000ee20000000800 */
[----:B0-----:R-:W-:-:S05]  /*0090*/  IMAD R3, R3, UR5, R0 ;  /* 0x0000000503037c24 */ /* 0x001fca000f8e0200 */
[----:B--2---:R-:W-:Y:S01]  /*00a0*/  ISETP.GE.AND P0, PT, R3, UR7, PT ;  /* 0x0000000703007c0c */ /* 0x004fe2000bf06270 */
[----:B-1----:R-:W-:-:S04]  /*00b0*/  IMAD R2, R2, UR4, R5 ;  /* 0x0000000402027c24 */ /* 0x002fc8000f8e0205 */
[----:B------:R-:W-:Y:S01]  /*00c0*/  IMAD R0, R3, UR6, R2 ;  /* 0x0000000603007c24 */ /* 0x000fe2000f8e0202 */
[----:B------:R-:W-:-:S13]  /*00d0*/  ISETP.GE.OR P0, PT, R2, UR6, P0 ;  /* 0x0000000602007c0c */ /* 0x000fda0008706670 */
[----:B---3--:R-:W-:Y:S05]  /*00e0*/  @P0 EXIT ;  /* 0x000000000000094d */ /* 0x008fea0003800000 */
[----:B------:R-:W0:Y:S01]  /*00f0*/  LDC.64 R8, c[0x0][0x380] ;  /* 0x0000e000ff087b82 */ /* 0x000e220000000a00 */
[----:B------:R-:W1:Y:S01]  /*0100*/  LDCU.64 UR4, c[0x0][0x358] ;  /* 0x00006b00ff0477ac */ /* 0x000e620008000a00 */
[----:B------:R-:W-:Y:S01]  /*0110*/  IMAD R2, R3, R17, R2 ;  /* 0x0000001103027224 */ /* 0x000fe200078e0202 */
[----:B------:R-:W-:-:S04]  /*0120*/  SHF.L.U32 R17, R17, 0x1, RZ ;  /* 0x0000000111117819 */ /* 0x000fc800000006ff */
[----:B------:R-:W-:-:S05]  /*0130*/  SHF.L.U32 R3, R2, 0x1, RZ ;  /* 0x0000000102037819 */ /* 0x000fca00000006ff */
[----:B0-----:R-:W-:-:S05]  /*0140*/  IMAD.WIDE R8, R3, 0x8, R8 ;  /* 0x0000000803087825 */ /* 0x001fca00078e0208 */
[----:B-1----:R-:W2:Y:S01]  /*0150*/  LDG.E.64 R6, desc[UR4][R8.64] ;  /* 0x0000000408067981 */ /* 0x002ea2000c1e1b00 */
[----:B------:R-:W-:-:S03]  /*0160*/  IMAD.WIDE R16, R17, 0x8, R8 ;  /* 0x0000000811107825 */ /* 0x000fc600078e0208 */
[----:B------:R-:W2:Y:S04]  /*0170*/  LDG.E.64 R12, desc[UR4][R8.64+0x10] ;  /* 0x00001004080c7981 */ /* 0x000ea8000c1e1b00 */
[----:B------:R-:W3:Y:S04]  /*0180*/  LDG.E.64 R10, desc[UR4][R8.64+0x8] ;  /* 0x00000804080a7981 */ /* 0x000ee8000c1e1b00 */
[----:B------:R0:W3:Y:S04]  /*0190*/  LDG.E.64 R14, desc[UR4][R8.64+0x18] ;  /* 0x00001804080e7981 */ /* 0x0000e8000c1e1b00 */
[----:B------:R-:W4:Y:S04]  /*01a0*/  LDG.E.64 R18, desc[UR4][R16.64] ;  /* 0x0000000410127981 */ /* 0x000f28000c1e1b00 */
[----:B------:R-:W5:Y:S04]  /*01b0*/  LDG.E.64 R20, desc[UR4][R16.64+0x8] ;  /* 0x0000080410147981 */ /* 0x000f68000c1e1b00 */
[----:B------:R-:W5:Y:S04]  /*01c0*/  LDG.E.64 R4, desc[UR4][R16.64+0x10] ;  /* 0x0000100410047981 */ /* 0x000f68000c1e1b00 */
[----:B------:R-:W5:Y:S01]  /*01d0*/  LDG.E.64 R2, desc[UR4][R16.64+0x18] ;  /* 0x0000180410027981 */ /* 0x000f62000c1e1b00 */
[----:B0-----:R-:W-:Y:S01]  /*01e0*/  SHF.L.U32 R9, R0, 0x1, RZ ;  /* 0x0000000100097819 */ /* 0x001fe200000006ff */
[----:B--2---:R-:W-:Y:S01]  /*01f0*/  DADD R12, R6, R12 ;  /* 0x00000000060c7229 */ /* 0x004fe2000000000c */
[----:B------:R-:W0:Y:S01]  /*0200*/  LDC.64 R6, c[0x0][0x388] ;  /* 0x0000e200ff067b82 */ /* 0x000e220000000a00 */
[----:B---3--:R-:W-:-:S06]  /*0210*/  DADD R10, R10, R14 ;  /* 0x000000000a0a7229 */ /* 0x008fcc000000000e */
[----:B----4-:R-:W-:Y:S02]  /*0220*/  DADD R12, R18, R12 ;  /* 0x00000000120c7229 */ /* 0x010fe4000000000c */
[----:B-----5:R-:W-:-:S06]  /*0230*/  DADD R10, R20, R10 ;  /* 0x00000000140a7229 */ /* 0x020fcc000000000a */
[----:B------:R-:W-:Y:S02]  /*0240*/  DADD R4, R4, R12 ;  /* 0x0000000004047229 */ /* 0x000fe4000000000c */
[----:B------:R-:W-:Y:S01]  /*0250*/  DADD R2, R2, R10 ;  /* 0x0000000002027229 */ /* 0x000fe2000000000a */
[----:B0-----:R-:W-:-:S05]  /*0260*/  IMAD.WIDE R6, R9, 0x8, R6 ;  /* 0x0000000809067825 */ /* 0x001fca00078e0206 */
[----:B------:R-:W-:Y:S02]  /*0270*/  DMUL R4, R4, 0.25 ;  /* 0x3fd0000004047828 */ /* 0x000fe40000000000 */
[----:B------:R-:W-:-:S05]  /*0280*/  DMUL R2, R2, 0.25 ;  /* 0x3fd0000002027828 */ /* 0x000fca0000000000 */
[----:B------:R-:W-:Y:S04]  /*0290*/  STG.E.64 desc[UR4][R6.64], R4 ;  /* 0x0000000406007986 */ /* 0x000fe8000c101b04 */
[----:B------:R-:W-:Y:S01]  /*02a0*/  STG.E.64 desc[UR4][R6.64+0x8], R2 ;  /* 0x0000080206007986 */ /* 0x000fe2000c101b04 */
[----:B------:R-:W-:Y:S05]  /*02b0*/  EXIT ;  /* 0x000000000000794d */ /* 0x000fea0003800000 */
.L_x_0:
[----:B------:R-:W-:-:S00]  /*02c0*/  BRA `(.L_x_0) ;  /* 0xfffffffc00fc7947 */ /* 0x000fc0000383ffff */
[----:B------:R-:W-:-:S00]  /*02d0*/  NOP ;  /* 0x0000000000007918 */ /* 0x000fc00000000000 */
        /* <DEDUP_REMOVED lines=10> */
.L_x_20:


//--------------------- .text._Z10compute_ifPdS_S_iiii --------------------------
	.section	.text._Z10compute_ifPdS_S_iiii,"ax",@progbits
	.align	128
        .global         _Z10compute_ifPdS_S_iiii
        .type           _Z10compute_ifPdS_S_iiii,@function
        .size           _Z10compute_ifPdS_S_iiii,(.L_x_19 - _Z10compute_ifPdS_S_iiii)
        .other          _Z10compute_ifPdS_S_iiii,@"STO_CUDA_ENTRY STV_DEFAULT"
_Z10compute_ifPdS_S_iiii:
.text._Z10compute_ifPdS_S_iiii:
[----:B------:R-:W0:Y:S08]  /*0000*/  LDC R1, c[0x0][0x37c] ;  /* 0x0000df00ff017b82 */ /* 0x000e300000000800 */
[----:B------:R-:W1:Y:S01]  /*0010*/  LDC R6, c[0x0][0x398] ;  /* 0x0000e600ff067b82 */ /* 0x000e620000000800 */
[----:B------:R-:W2:Y:S01]  /*0020*/  S2R R5, SR_TID.X ;  /* 0x0000000000057919 */ /* 0x000ea20000002100 */
[----:B------:R-:W3:Y:S01]  /*0030*/  LDCU UR5, c[0x0][0x2fc] ;  /* 0x00005f80ff0577ac */ /* 0x000ee20008000800 */
[----:B0-----:R-:W-:Y:S01]  /*0040*/  VIADD R1, R1, 0xffffffb0 ;  /* 0xffffffb001017836 */ /* 0x001fe20000000000 */
[----:B------:R-:W0:Y:S04]  /*0050*/  LDCU UR7, c[0x0][0x39c] ;  /* 0x00007380ff0777ac */ /* 0x000e280008000800 */
[----:B------:R-:W2:Y:S08]  /*0060*/  S2UR UR4, SR_CTAID.X ;  /* 0x00000000000479c3 */ /* 0x000eb00000002500 */
[----:B------:R-:W2:Y:S01]  /*0070*/  LDC R16, c[0x0][0x360] ;  /* 0x0000d800ff107b82 */ /* 0x000ea20000000800 */
[----:B-1----:R-:W-:-:S07]  /*0080*/  IABS R7, R6 ;  /* 0x0000000600077213 */ /* 0x002fce0000000000 */
[----:B------:R-:W1:Y:S01]  /*0090*/  S2UR UR6, SR_CTAID.Y ;  /* 0x00000000000679c3 */ /* 0x000e620000002600 */
[----:B------:R-:W4:Y:S07]  /*00a0*/  I2F.RP R0, R7 ;  /* 0x0000000700007306 */ /* 0x000f2e0000209400 */
[----:B------:R-:W1:Y:S01]  /*00b0*/  LDC R17, c[0x0][0x364] ;  /* 0x0000d900ff117b82 */ /* 0x000e620000000800 */
[----:B--2---:R-:W-:-:S07]  /*00c0*/  IMAD R16, R16, UR4, R5 ;  /* 0x0000000410107c24 */ /* 0x004fce000f8e0205 */
[----:B------:R-:W2:Y:S01]  /*00d0*/  LDC R9, c[0x0][0x3a0] ;  /* 0x0000e800ff097b82 */ /* 0x000ea20000000800 */
[----:B------:R-:W5:Y:S01]  /*00e0*/  LDCU UR4, c[0x0][0x2f8] ;  /* 0x00005f00ff0477ac */ /* 0x000f620008000800 */
[----:B----4-:R-:W4:Y:S01]  /*00f0*/  MUFU.RCP R0, R0 ;  /* 0x0000000000007308 */ /* 0x010f220000001000 */
[----:B------:R-:W-:Y:S01]  /*0100*/  ISETP.GE.AND P3, PT, R16, RZ, PT ;  /* 0x000000ff1000720c */ /* 0x000fe20003f66270 */
[----:B----4-:R-:W-:Y:S01]  /*0110*/  VIADD R2, R0, 0xffffffe ;  /* 0x0ffffffe00027836 */ /* 0x010fe20000000000 */
[----:B------:R-:W-:Y:S02]  /*0120*/  IABS R0, R16 ;  /* 0x0000001000007213 */ /* 0x000fe40000000000 */
[----:B-----5:R-:W-:-:S03]  /*0130*/  IADD3 R18, P1, PT, R1, UR4, RZ ;  /* 0x0000000401127c10 */ /* 0x020fc6000ff3e0ff */
[----:B------:R4:W5:Y:S02]  /*0140*/  F2I.FTZ.U32.TRUNC.NTZ R3, R2 ;  /* 0x0000000200037305 */ /* 0x000964000021f000 */
[----:B----4-:R-:W-:Y:S02]  /*0150*/  IMAD.MOV.U32 R2, RZ, RZ, RZ ;  /* 0x000000ffff027224 */ /* 0x010fe400078e00ff */
[----:B-----5:R-:W-:-:S04]  /*0160*/  IMAD.MOV R4, RZ, RZ, -R3 ;  /* 0x000000ffff047224 */ /* 0x020fc800078e0a03 */
[----:B------:R-:W-:Y:S02]  /*0170*/  IMAD R5, R4, R7, RZ ;  /* 0x0000000704057224 */ /* 0x000fe400078e02ff */
[----:B------:R-:W1:Y:S02]  /*0180*/  S2R R4, SR_TID.Y ;  /* 0x0000000000047919 */ /* 0x000e640000002200 */
[----:B------:R-:W-:-:S04]  /*0190*/  IMAD.HI.U32 R3, R3, R5, R2 ;  /* 0x0000000503037227 */ /* 0x000fc800078e0002 */
[----:B---3--:R-:W-:Y:S02]  /*01a0*/  IMAD.X R2, RZ, RZ, UR5, P1 ;  /* 0x00000005ff027e24 */ /* 0x008fe400088e06ff */
[----:B------:R-:W-:-:S05]  /*01b0*/  IMAD.HI.U32 R3, R3, R0, RZ ;  /* 0x0000000003037227 */ /* 0x000fca00078e00ff */
[----:B------:R-:W-:-:S05]  /*01c0*/  IADD3 R3, PT, PT, -R3, RZ, RZ ;  /* 0x000000ff03037210 */ /* 0x000fca0007ffe1ff */
[----:B------:R-:W-:-:S05]  /*01d0*/  IMAD R0, R7, R3, R0 ;  /* 0x0000000307007224 */ /* 0x000fca00078e0200 */
[----:B------:R-:W-:Y:S01]  /*01e0*/  ISETP.GT.U32.AND P0, PT, R7, R0, PT ;  /* 0x000000000700720c */ /* 0x000fe20003f04070 */
[----:B-1----:R-:W-:-:S12]  /*01f0*/  IMAD R17, R17, UR6, R4 ;  /* 0x0000000611117c24 */ /* 0x002fd8000f8e0204 */
[----:B------:R-:W-:Y:S01]  /*0200*/  @!P0 IMAD.IADD R0, R0, 0x1, -R7 ;  /* 0x0000000100008824 */ /* 0x000fe200078e0a07 */
[----:B0-----:R-:W-:-:S04]  /*0210*/  ISETP.GE.AND P0, PT, R17, UR7, PT ;  /* 0x0000000711007c0c */ /* 0x001fc8000bf06270 */
[----:B--2---:R-:W-:Y:S02]  /*0220*/  ISETP.GE.OR P0, PT, R16, R9, P0 ;  /* 0x000000091000720c */ /* 0x004fe40000706670 */
[----:B------:R-:W-:-:S13]  /*0230*/  ISETP.GT.U32.AND P2, PT, R7, R0, PT ;  /* 0x000000000700720c */ /* 0x000fda0003f44070 */
[----:B------:R-:W-:Y:S01]  /*0240*/  @!P2 IMAD.IADD R0, R0, 0x1, -R7 ;  /* 0x000000010000a824 */ /* 0x000fe200078e0a07 */
[----:B------:R-:W-:Y:S01]  /*0250*/  ISETP.NE.AND P2, PT, R6, RZ, PT ;  /* 0x000000ff0600720c */ /* 0x000fe20003f45270 */
[----:B------:R-:W-:-:S12]  /*0260*/  @P0 EXIT ;  /* 0x000000000000094d */ /* 0x000fd80003800000 */
[----:B------:R-:W0:Y:S01]  /*0270*/  LDC.64 R28, c[0x0][0x380] ;  /* 0x0000e000ff1c7b82 */ /* 0x000e220000000a00 */
[----:B------:R-:W-:Y:S01]  /*0280*/  @!P3 IMAD.MOV R0, RZ, RZ, -R0 ;  /* 0x000000ffff00b224 */ /* 0x000fe200078e0a00 */
[----:B------:R-:W-:Y:S01]  /*0290*/  ISETP.NE.AND P0, PT, R16, RZ, PT ;  /* 0x000000ff1000720c */ /* 0x000fe20003f05270 */
[-C--:B------:R-:W-:Y:S01]  /*02a0*/  IMAD R3, R17, R6.reuse, RZ ;  /* 0x0000000611037224 */ /* 0x080fe200078e02ff */
[----:B------:R-:W-:Y:S01]  /*02b0*/  @!P2 LOP3.LUT R0, RZ, R6, RZ, 0x33, !PT ;  /* 0x00000006ff00a212 */ /* 0x000fe200078e33ff */
[----:B------:R-:W1:Y:S01]  /*02c0*/  LDCU.64 UR36, c[0x0][0x358] ;  /* 0x00006b00ff2477ac */ /* 0x000e620008000a00 */
[----:B------:R-:W-:Y:S01]  /*02d0*/  BSSY.RECONVERGENT B0, `(.L_x_1) ;  /* 0x0000017000007945 */ /* 0x000fe20003800200 */
[----:B------:R-:W-:Y:S01]  /*02e0*/  SHF.L.U32 R31, R9, 0x1, RZ ;  /* 0x00000001091f7819 */ /* 0x000fe200000006ff */
[----:B------:R-:W2:Y:S01]  /*02f0*/  LDC.64 R4, c[0x0][0x388] ;  /* 0x0000e200ff047b82 */ /* 0x000ea20000000a00 */
[----:B------:R-:W-:Y:S01]  /*0300*/  IADD3 R19, PT, PT, R3, R0, RZ ;  /* 0x0000000003137210 */ /* 0x000fe20007ffe0ff */
[----:B------:R-:W-:-:S04]  /*0310*/  IMAD R0, R17, R9, R16 ;  /* 0x0000000911007224 */ /* 0x000fc800078e0210 */
[----:B------:R-:W-:Y:S02]  /*0320*/  IMAD.SHL.U32 R33, R19, 0x2, RZ ;  /* 0x0000000213217824 */ /* 0x000fe400078e00ff */
[----:B------:R-:W-:Y:S02]  /*0330*/  IMAD.SHL.U32 R7, R0, 0x2, RZ ;  /* 0x0000000200077824 */ /* 0x000fe400078e00ff */
[----:B------:R-:W-:-:S04]  /*0340*/  @!P0 IMAD R0, R6, 0x2, R33 ;  /* 0x0000000206008824 */ /* 0x000fc800078e0221 */
[----:B------:R-:W-:Y:S02]  /*0350*/  @!P0 VIADD R0, R0, 0xfffffffe ;  /* 0xfffffffe00008836 */ /* 0x000fe40000000000 */
[----:B0-----:R-:W-:-:S04]  /*0360*/  IMAD.WIDE R28, R7, 0x8, R28 ;  /* 0x00000008071c7825 */ /* 0x001fc800078e021c */
[----:B------:R-:W-:Y:S02]  /*0370*/  @!P0 IMAD.MOV.U32 R7, RZ, RZ, 0x1 ;  /* 0x00000001ff078424 */ /* 0x000fe400078e00ff */
[----:B------:R-:W-:Y:S01]  /*0380*/  @!P0 IMAD.MOV.U32 R21, RZ, RZ, R0 ;  /* 0x000000ffff158224 */ /* 0x000fe200078e0000 */
[----:B-1----:R-:W-:Y:S06]  /*0390*/  @!P0 BRA `(.L_x_2) ;  /* 0x0000000000288947 */ /* 0x002fec0003800000 */
[----:B------:R-:W-:-:S05]  /*03a0*/  VIADD R7, R9, 0xffffffff ;  /* 0xffffffff09077836 */ /* 0x000fca0000000000 */
[----:B------:R-:W-:-:S13]  /*03b0*/  ISETP.NE.AND P0, PT, R16, R7, PT ;  /* 0x000000071000720c */ /* 0x000fda0003f05270 */
[--C-:B------:R-:W-:Y:S02]  /*03c0*/  @!P0 IMAD R21, R6, 0x2, R3.reuse ;  /* 0x0000000206158824 */ /* 0x100fe400078e0203 */
[----:B------:R-:W-:Y:S02]  /*03d0*/  @!P0 IMAD.MOV.U32 R33, RZ, RZ, R3 ;  /* 0x000000ffff218224 */ /* 0x000fe400078e0003 */
[----:B------:R-:W-:Y:S01]  /*03e0*/  @!P0 IMAD.MOV.U32 R7, RZ, RZ, 0x1 ;  /* 0x00000001ff078424 */ /* 0x000fe200078e00ff */
[----:B------:R-:W-:Y:S01]  /*03f0*/  @!P0 IADD3 R21, PT, PT, R21, -0x2, RZ ;  /* 0xfffffffe15158810 */ /* 0x000fe20007ffe0ff */
[----:B------:R-:W-:-:S04]  /*0400*/  @P0 IMAD.MOV.U32 R7, RZ, RZ, -0x1 ;  /* 0xffffffffff070424 */ /* 0x000fc800078e00ff */
[----:B------:R-:W-:Y:S01]  /*0410*/  @!P0 IMAD.MOV.U32 R0, RZ, RZ, R21 ;  /* 0x000000ffff008224 */ /* 0x000fe200078e0015 */
[----:B------:R-:W-:Y:S01]  /*0420*/  @P0 IADD3 R21, PT, PT, R33, -0x2, RZ ;  /* 0xfffffffe21150810 */ /* 0x000fe20007ffe0ff */
[----:B------:R-:W-:-:S07]  /*0430*/  @P0 IMAD.MOV.U32 R0, RZ, RZ, R33 ;  /* 0x000000ffff000224 */ /* 0x000fce00078e0021 */
.L_x_2:
[----:B------:R-:W-:Y:S05]  /*0440*/  BSYNC.RECONVERGENT B0 ;  /* 0x0000000000007941 */ /* 0x000fea0003800200 */
.L_x_1:
[----:B------:R-:W-:Y:S01]  /*0450*/  IMAD.IADD R7, R7, 0x1, R0 ;  /* 0x0000000107077824 */ /* 0x000fe200078e0200 */
[----:B------:R-:W3:Y:S01]  /*0460*/  LDG.E.64 R8, desc[UR36][R28.64] ;  /* 0x000000241c087981 */ /* 0x000ee2000c1e1b00 */
[----:B------:R-:W-:-:S03]  /*0470*/  IMAD.WIDE R30, R31, 0x8, R28 ;  /* 0x000000081f1e7825 */ /* 0x000fc600078e021c */
[----:B------:R-:W4:Y:S01]  /*0480*/  LDG.E.64 R10, desc[UR36][R28.64+0x8] ;  /* 0x000008241c0a7981 */ /* 0x000f22000c1e1b00 */
[----:B--2---:R-:W-:-:S03]  /*0490*/  IMAD.WIDE R22, R7, 0x8, R4 ;  /* 0x0000000807167825 */ /* 0x004fc600078e0204 */
[----:B------:R-:W3:Y:S01]  /*04a0*/  LDG.E.64 R12, desc[UR36][R30.64] ;  /* 0x000000241e0c7981 */ /* 0x000ee2000c1e1b00 */
[----:B------:R-:W-:-:S03]  /*04b0*/  IMAD.WIDE R32, R33, 0x8, R4 ;  /* 0x0000000821207825 */ /* 0x000fc600078e0204 */
[----:B------:R-:W2:Y:S01]  /*04c0*/  LDG.E.64 R22, desc[UR36][R22.64] ;  /* 0x0000002416167981 */ /* 0x000ea2000c1e1b00 */
[----:B------:R-:W-:-:S03]  /*04d0*/  IMAD.WIDE R20, R21, 0x8, R4 ;  /* 0x0000000815147825 */ /* 0x000fc600078e0204 */
[----:B------:R-:W2:Y:S04]  /*04e0*/  LDG.E.64 R26, desc[UR36][R32.64+0x8] ;  /* 0x00000824201a7981 */ /* 0x000ea8000c1e1b00 */
[----:B------:R-:W4:Y:S04]  /*04f0*/  LDG.E.64 R14, desc[UR36][R30.64+0x8] ;  /* 0x000008241e0e7981 */ /* 0x000f28000c1e1b00 */
[----:B------:R-:W5:Y:S04]  /*0500*/  LDG.E.64 R20, desc[UR36][R20.64] ;  /* 0x0000002414147981 */ /* 0x000f68000c1e1b00 */
[----:B------:R-:W5:Y:S01]  /*0510*/  LDG.E.64 R24, desc[UR36][R32.64] ;  /* 0x0000002420187981 */ /* 0x000f62000c1e1b00 */
[----:B------:R-:W-:Y:S01]  /*0520*/  BSSY.RECONVERGENT B0, `(.L_x_3) ;  /* 0x000001f000007945 */ /* 0x000fe20003800200 */
[----:B---3--:R-:W-:-:S02]  /*0530*/  DADD R34, R8, -R12 ;  /* 0x0000000008227229 */ /* 0x008fc4000000080c */
[----:B--2---:R-:W-:Y:S02]  /*0540*/  DADD R36, -R22, R26 ;  /* 0x0000000016247229 */ /* 0x004fe4000000011a */
[----:B----4-:R-:W-:-:S06]  /*0550*/  DADD R4, R10, -R14 ;  /* 0x000000000a047229 */ /* 0x010fcc000000080e */
[----:B------:R-:W-:Y:S02]  /*0560*/  DMUL R36, R34, R36 ;  /* 0x0000002422247228 */ /* 0x000fe40000000000 */
[----:B-----5:R-:W-:-:S08]  /*0570*/  DADD R6, -R20, R24 ;  /* 0x0000000014067229 */ /* 0x020fd00000000118 */
[----:B------:R-:W-:-:S06]  /*0580*/  DFMA R6, R6, R4, -R36 ;  /* 0x000000040606722b */ /* 0x000fcc0000000824 */
[----:B------:R-:W0:Y:S01]  /*0590*/  MUFU.RCP64H R37, R7 ;  /* 0x0000000700257308 */ /* 0x000e220000001800 */
[----:B------:R-:W-:-:S06]  /*05a0*/  IMAD.MOV.U32 R36, RZ, RZ, 0x1 ;  /* 0x00000001ff247424 */ /* 0x000fcc00078e00ff */
[----:B0-----:R-:W-:-:S08]  /*05b0*/  DFMA R28, -R6, R36, 1 ;  /* 0x3ff00000061c742b */ /* 0x001fd00000000124 */
[----:B------:R-:W-:Y:S02]  /*05c0*/  DFMA R28, R28, R28, R28 ;  /* 0x0000001c1c1c722b */ /* 0x000fe4000000001c */
[----:B------:R-:W-:-:S06]  /*05d0*/  DADD R30, R10, -R22 ;  /* 0x000000000a1e7229 */ /* 0x000fcc0000000816 */
[----:B------:R-:W-:Y:S02]  /*05e0*/  DFMA R36, R36, R28, R36 ;  /* 0x0000001c2424722b */ /* 0x000fe40000000024 */
[----:B------:R-:W-:Y:S02]  /*05f0*/  DADD R28, R8, -R20 ;  /* 0x00000000081c7229 */ /* 0x000fe40000000814 */
[----:B------:R-:W-:-:S04]  /*0600*/  DMUL R30, R34, R30 ;  /* 0x0000001e221e7228 */ /* 0x000fc80000000000 */
[----:B------:R-:W-:-:S04]  /*0610*/  DFMA R32, -R6, R36, 1 ;  /* 0x3ff000000620742b */ /* 0x000fc80000000124 */
[----:B------:R-:W-:-:S04]  /*0620*/  DFMA R30, R4, R28, -R30 ;  /* 0x0000001c041e722b */ /* 0x000fc8000000081e */
[----:B------:R-:W-:-:S08]  /*0630*/  DFMA R32, R36, R32, R36 ;  /* 0x000000202420722b */ /* 0x000fd00000000024 */
[----:B------:R-:W-:-:S08]  /*0640*/  DMUL R28, R30, R32 ;  /* 0x000000201e1c7228 */ /* 0x000fd00000000000 */
[----:B------:R-:W-:-:S08]  /*0650*/  DFMA R4, -R6, R28, R30 ;  /* 0x0000001c0604722b */ /* 0x000fd0000000011e */
[----:B------:R-:W-:Y:S01]  /*0660*/  DFMA R28, R32, R4, R28 ;  /* 0x00000004201c722b */ /* 0x000fe2000000001c */
[----:B------:R-:W-:-:S09]  /*0670*/  FSETP.GEU.AND P1, PT, |R31|, 6.5827683646048100446e-37, PT ;  /* 0x036000001f00780b */ /* 0x000fd20003f2e200 */
[----:B------:R-:W-:-:S05]  /*0680*/  FFMA R0, RZ, R7, R29 ;  /* 0x00000007ff007223 */ /* 0x000fca000000001d */
[----:B------:R-:W-:-:S13]  /*0690*/  FSETP.GT.AND P0, PT, |R0|, 1.469367938527859385e-39, PT ;  /* 0x001000000000780b */ /* 0x000fda0003f04200 */
[----:B------:R-:W-:Y:S05]  /*06a0*/  @P0 BRA P1, `(.L_x_4) ;  /* 0x0000000000180947 */ /* 0x000fea0000800000 */
[----:B------:R-:W-:Y:S01]  /*06b0*/  IMAD.MOV.U32 R4, RZ, RZ, R30 ;  /* 0x000000ffff047224 */ /* 0x000fe200078e001e */
[----:B------:R-:W-:Y:S02]  /*06c0*/  MOV R5, R31 ;  /* 0x0000001f00057202 */ /* 0x000fe40000000f00 */
[----:B------:R-:W-:-:S07]  /*06d0*/  MOV R0, 0x6f0 ;  /* 0x000006f000007802 */ /* 0x000fce0000000f00 */
[----:B------:R-:W-:Y:S05]  /*06e0*/  CALL.REL.NOINC `($__internal_0_$__cuda_sm20_div_rn_f64_full) ;  /* 0x0000000400907944 */ /* 0x000fea0003c00000 */
[----:B------:R-:W-:Y:S02]  /*06f0*/  IMAD.MOV.U32 R28, RZ, RZ, R32 ;  /* 0x000000ffff1c7224 */ /* 0x000fe400078e0020 */
[----:B------:R-:W-:-:S07]  /*0700*/  IMAD.MOV.U32 R29, RZ, RZ, R33 ;  /* 0x000000ffff1d7224 */ /* 0x000fce00078e0021 */
.L_x_4:
[----:B------:R-:W-:Y:S05]  /*0710*/  BSYNC.RECONVERGENT B0 ;  /* 0x0000000000007941 */ /* 0x000fea0003800200 */
.L_x_3:
[----:B------:R-:W-:Y:S01]  /*0720*/  DSETP.NE.AND P0, PT, |R28|, +INF , PT ;  /* 0x7ff000001c00742a */ /* 0x000fe20003f05200 */
[----:B------:R-:W-:-:S13]  /*0730*/  BSSY.RECONVERGENT B6, `(.L_x_5) ;  /* 0x0000011000067945 */ /* 0x000fda0003800200 */
[----:B------:R-:W-:Y:S05]  /*0740*/  @P0 BRA `(.L_x_6) ;  /* 0x00000000003c0947 */ /* 0x000fea0003800000 */
[----:B------:R-:W-:Y:S01]  /*0750*/  MOV R0, 0x10 ;  /* 0x0000001000007802 */ /* 0x000fe20000000f00 */
[----:B------:R0:W-:Y:S01]  /*0760*/  STL.128 [R1+0x10], R8 ;  /* 0x0000100801007387 */ /* 0x0001e20000100c00 */
[----:B------:R-:W1:Y:S01]  /*0770*/  LDCU.64 UR4, c[0x4][URZ] ;  /* 0x01000000ff0477ac */ /* 0x000e620008000a00 */
[----:B------:R-:W-:Y:S01]  /*0780*/  MOV R6, R18 ;  /* 0x0000001200067202 */ /* 0x000fe20000000f00 */
[----:B------:R0:W2:Y:S01]  /*0790*/  LDC.64 R30, c[0x4][R0] ;  /* 0x01000000001e7b82 */ /* 0x0000a20000000a00 */
[----:B------:R0:W-:Y:S01]  /*07a0*/  STL.128 [R1+0x20], R12 ;  /* 0x0000200c01007387 */ /* 0x0001e20000100c00 */
[----:B------:R-:W-:-:S03]  /*07b0*/  IMAD.MOV.U32 R7, RZ, RZ, R2 ;  /* 0x000000ffff077224 */ /* 0x000fc600078e0002 */
[----:B------:R0:W-:Y:S04]  /*07c0*/  STL.128 [R1+0x30], R20 ;  /* 0x0000301401007387 */ /* 0x0001e80000100c00 */
[----:B------:R0:W-:Y:S04]  /*07d0*/  STL.128 [R1+0x40], R24 ;  /* 0x0000401801007387 */ /* 0x0001e80000100c00 */
[----:B------:R0:W-:Y:S01]  /*07e0*/  STL.64 [R1], R16 ;  /* 0x0000001001007387 */ /* 0x0001e20000100a00 */
[----:B-1----:R-:W-:-:S03]  /*07f0*/  IMAD.U32 R4, RZ, RZ, UR4 ;  /* 0x00000004ff047e24 */ /* 0x002fc6000f8e00ff */
[----:B------:R0:W-:Y:S01]  /*0800*/  STL.64 [R1+0x8], R28 ;  /* 0x0000081c01007387 */ /* 0x0001e20000100a00 */
[----:B------:R-:W-:-:S07]  /*0810*/  IMAD.U32 R5, RZ, RZ, UR5 ;  /* 0x00000005ff057e24 */ /* 0x000fce000f8e00ff */
[----:B0-----:R-:W-:-:S07]  /*0820*/  LEPC R20, `(.L_x_6) ;  /* 0x000000001014794e */ /* 0x001fce0000000000 */
[----:B--2---:R-:W-:Y:S05]  /*0830*/  CALL.ABS.NOINC R30 ;  /* 0x000000001e007343 */ /* 0x004fea0003c00000 */
.L_x_6:
[----:B------:R-:W-:Y:S05]  /*0840*/  BSYNC.RECONVERGENT B6 ;  /* 0x0000000000067941 */ /* 0x000fea0003800200 */
.L_x_5:
[----:B------:R-:W0:Y:S01]  /*0850*/  LDCU UR4, c[0x0][0x3a0] ;  /* 0x00007400ff0477ac */ /* 0x000e220008000800 */
[----:B------:R-:W1:Y:S01]  /*0860*/  LDC.64 R22, c[0x0][0x390] ;  /* 0x0000e400ff167b82 */ /* 0x000e620000000a00 */
[C---:B------:R-:W-:Y:S01]  /*0870*/  ISETP.NE.AND P0, PT, R17.reuse, RZ, PT ;  /* 0x000000ff1100720c */ /* 0x040fe20003f05270 */
[----:B0-----:R-:W-:-:S04]  /*0880*/  IMAD R0, R17, UR4, R16 ;  /* 0x0000000411007c24 */ /* 0x001fc8000f8e0210 */
[----:B------:R-:W-:-:S04]  /*0890*/  IMAD R3, R0, 0x7, RZ ;  /* 0x0000000700037824 */ /* 0x000fc800078e02ff */
[----:B-1----:R-:W-:-:S05]  /*08a0*/  IMAD.WIDE R22, R3, 0x8, R22 ;  /* 0x0000000803167825 */ /* 0x002fca00078e0216 */
[----:B------:R0:W-:Y:S01]  /*08b0*/  STG.E.64 desc[UR36][R22.64+0x28], R28 ;  /* 0x0000281c16007986 */ /* 0x0001e2000c101b24 */
[----:B------:R-:W-:Y:S05]  /*08c0*/  @!P0 BRA `(.L_x_7) ;  /* 0x0000000400108947 */ /* 0x000fea0003800000 */
[----:B------:R-:W1:Y:S01]  /*08d0*/  LDC R20, c[0x0][0x398] ;  /* 0x0000e600ff147b82 */ /* 0x000e620000000800 */
[----:B------:R-:W-:-:S07]  /*08e0*/  SHF.L.U32 R39, R0, 0x1, RZ ;  /* 0x0000000100277819 */ /* 0x000fce00000006ff */
[----:B------:R-:W2:Y:S08]  /*08f0*/  LDC.64 R4, c[0x0][0x388] ;  /* 0x0000e200ff047b82 */ /* 0x000eb00000000a00 */
[----:B------:R-:W3:Y:S01]  /*0900*/  LDC.64 R6, c[0x0][0x380] ;  /* 0x0000e000ff067b82 */ /* 0x000ee20000000a00 */
[----:B-1----:R-:W-:-:S04]  /*0910*/  IMAD.IADD R19, R19, 0x1, -R20 ;  /* 0x0000000113137824 */ /* 0x002fc800078e0a14 */
[----:B------:R-:W-:-:S04]  /*0920*/  IMAD.SHL.U32 R19, R19, 0x2, RZ ;  /* 0x0000000213137824 */ /* 0x000fc800078e00ff */
[----:B--2---:R-:W-:-:S05]  /*0930*/  IMAD.WIDE R4, R19, 0x8, R4 ;  /* 0x0000000813047825 */ /* 0x004fca00078e0204 */
[----:B------:R-:W2:Y:S01]  /*0940*/  LDG.E.64 R26, desc[UR36][R4.64+0x8] ;  /* 0x00000824041a7981 */ /* 0x000ea2000c1e1b00 */
[----:B------:R-:W-:-:S03]  /*0950*/  IMAD.WIDE R20, R20, 0x10, R4 ;  /* 0x0000001014147825 */ /* 0x000fc600078e0204 */
[----:B------:R-:W4:Y:S01]  /*0960*/  LDG.E.64 R24, desc[UR36][R4.64] ;  /* 0x0000002404187981 */ /* 0x000f22000c1e1b00 */
[----:B---3--:R-:W-:-:S03]  /*0970*/  IMAD.WIDE R38, R39, 0x8, R6 ;  /* 0x0000000827267825 */ /* 0x008fc600078e0206 */
[----:B------:R-:W2:Y:S04]  /*0980*/  LDG.E.64 R30, desc[UR36][R20.64+0x8] ;  /* 0x00000824141e7981 */ /* 0x000ea8000c1e1b00 */
[----:B------:R-:W3:Y:S04]  /*0990*/  LDG.E.64 R8, desc[UR36][R38.64] ;  /* 0x0000002426087981 */ /* 0x000ee8000c1e1b00 */
[----:B------:R-:W3:Y:S04]  /*09a0*/  LDG.E.64 R12, desc[UR36][R38.64+0x10] ;  /* 0x00001024260c7981 */ /* 0x000ee8000c1e1b00 */
[----:B------:R-:W5:Y:S04]  /*09b0*/  LDG.E.64 R10, desc[UR36][R38.64+0x8] ;  /* 0x00000824260a7981 */ /* 0x000f68000c1e1b00 */
[----:B------:R-:W5:Y:S04]  /*09c0*/  LDG.E.64 R14, desc[UR36][R38.64+0x18] ;  /* 0x00001824260e7981 */ /* 0x000f68000c1e1b00 */
[----:B0-----:R-:W4:Y:S01]  /*09d0*/  LDG.E.64 R28, desc[UR36][R20.64] ;  /* 0x00000024141c7981 */ /* 0x001f22000c1e1b00 */
[----:B------:R-:W-:Y:S01]  /*09e0*/  BSSY.RECONVERGENT B0, `(.L_x_8) ;  /* 0x000001d000007945 */ /* 0x000fe20003800200 */
[----:B--2---:R-:W-:-:S02]  /*09f0*/  DADD R36, -R26, R30 ;  /* 0x000000001a247229 */ /* 0x004fc4000000011e */
[----:B---3--:R-:W-:Y:S02]  /*0a00*/  DADD R34, R8, -R12 ;  /* 0x0000000008227229 */ /* 0x008fe4000000080c */
[----:B-----5:R-:W-:-:S06]  /*0a10*/  DADD R32, R10, -R14 ;  /* 0x000000000a207229 */ /* 0x020fcc000000080e */
[----:B------:R-:W-:Y:S02]  /*0a20*/  DMUL R36, R34, R36 ;  /* 0x0000002422247228 */ /* 0x000fe40000000000 */
[----:B----4-:R-:W-:-:S08]  /*0a30*/  DADD R6, -R24, R28 ;  /* 0x0000000018067229 */ /* 0x010fd0000000011c */
[----:B------:R-:W-:-:S06]  /*0a40*/  DFMA R6, R6, R32, -R36 ;  /* 0x000000200606722b */ /* 0x000fcc0000000824 */
[----:B------:R-:W0:Y:S01]  /*0a50*/  MUFU.RCP64H R37, R7 ;  /* 0x0000000700257308 */ /* 0x000e220000001800 */
[----:B------:R-:W-:Y:S01]  /*0a60*/  IMAD.MOV.U32 R36, RZ, RZ, 0x1 ;  /* 0x00000001ff247424 */ /* 0x000fe200078e00ff */
[----:B------:R-:W-:-:S05]  /*0a70*/  DADD R20, R10, -R26 ;  /* 0x000000000a147229 */ /* 0x000fca000000081a */
[----:B0-----:R-:W-:-:S08]  /*0a80*/  DFMA R38, -R6, R36, 1 ;  /* 0x3ff000000626742b */ /* 0x001fd00000000124 */
[----:B------:R-:W-:-:S08]  /*0a90*/  DFMA R38, R38, R38, R38 ;  /* 0x000000262626722b */ /* 0x000fd00000000026 */
[----:B------:R-:W-:Y:S02]  /*0aa0*/  DFMA R38, R36, R38, R36 ;  /* 0x000000262426722b */ /* 0x000fe40000000024 */
[----:B------:R-:W-:Y:S02]  /*0ab0*/  DMUL R20, R34, R20 ;  /* 0x0000001422147228 */ /* 0x000fe40000000000 */
[----:B------:R-:W-:-:S04]  /*0ac0*/  DADD R4, R8, -R24 ;  /* 0x0000000008047229 */ /* 0x000fc80000000818 */
        /* <DEDUP_REMOVED lines=11> */
[----:B------:R-:W-:Y:S01]  /*0b80*/  MOV R0, 0xbb0 ;  /* 0x00000bb000007802 */ /* 0x000fe20000000f00 */
[----:B------:R-:W-:-:S07]  /*0b90*/  IMAD.MOV.U32 R5, RZ, RZ, R21 ;  /* 0x000000ffff057224 */ /* 0x000fce00078e0015 */
[----:B------:R-:W-:Y:S05]  /*0ba0*/  CALL.REL.NOINC `($__internal_0_$__cuda_sm20_div_rn_f64_full) ;  /* 0x0000000000607944 */ /* 0x000fea0003c00000 */
.L_x_9:
[----:B------:R-:W-:Y:S05]  /*0bb0*/  BSYNC.RECONVERGENT B0 ;  /* 0x0000000000007941 */ /* 0x000fea0003800200 */
.L_x_8:
[----:B------:R-:W-:Y:S01]  /*0bc0*/  DSETP.NE.AND P0, PT, |R32|, +INF , PT ;  /* 0x7ff000002000742a */ /* 0x000fe20003f05200 */
[----:B------:R-:W-:-:S13]  /*0bd0*/  BSSY.RECONVERGENT B6, `(.L_x_10) ;  /* 0x0000011000067945 */ /* 0x000fda0003800200 */
[----:B------:R-:W-:Y:S05]  /*0be0*/  @P0 BRA `(.L_x_11) ;  /* 0x00000000003c0947 */ /* 0x000fea0003800000 */
[----:B------:R-:W-:Y:S01]  /*0bf0*/  MOV R0, 0x10 ;  /* 0x0000001000007802 */ /* 0x000fe20000000f00 */
[----:B------:R0:W-:Y:S01]  /*0c00*/  STL.128 [R1+0x10], R8 ;  /* 0x0000100801007387 */ /* 0x0001e20000100c00 */
[----:B------:R-:W1:Y:S01]  /*0c10*/  LDCU.64 UR4, c[0x4][0x8] ;  /* 0x01000100ff0477ac */ /* 0x000e620008000a00 */
[----:B------:R-:W-:Y:S01]  /*0c20*/  IMAD.MOV.U32 R6, RZ, RZ, R18 ;  /* 0x000000ffff067224 */ /* 0x000fe200078e0012 */
[----:B------:R0:W2:Y:S01]  /*0c30*/  LDC.64 R34, c[0x4][R0] ;  /* 0x0100000000227b82 */ /* 0x0000a20000000a00 */
[----:B------:R0:W-:Y:S01]  /*0c40*/  STL.128 [R1+0x20], R12 ;  /* 0x0000200c01007387 */ /* 0x0001e20000100c00 */
[----:B------:R-:W-:-:S03]  /*0c50*/  IMAD.MOV.U32 R7, RZ, RZ, R2 ;  /* 0x000000ffff077224 */ /* 0x000fc600078e0002 */
[----:B------:R0:W-:Y:S04]  /*0c60*/  STL.128 [R1+0x30], R24 ;  /* 0x0000301801007387 */ /* 0x0001e80000100c00 */
[----:B------:R0:W-:Y:S04]  /*0c70*/  STL.128 [R1+0x40], R28 ;  /* 0x0000401c01007387 */ /* 0x0001e80000100c00 */
[----:B------:R0:W-:Y:S01]  /*0c80*/  STL.64 [R1], R16 ;  /* 0x0000001001007387 */ /* 0x0001e20000100a00 */
[----:B-1----:R-:W-:-:S03]  /*0c90*/  MOV R4, UR4 ;  /* 0x0000000400047c02 */ /* 0x002fc60008000f00 */
[----:B------:R0:W-:Y:S01]  /*0ca0*/  STL.64 [R1+0x8], R32 ;  /* 0x0000082001007387 */ /* 0x0001e20000100a00 */
[----:B------:R-:W-:-:S07]  /*0cb0*/  IMAD.U32 R5, RZ, RZ, UR5 ;  /* 0x00000005ff057e24 */ /* 0x000fce000f8e00ff */
[----:B------:R-:W-:-:S07]  /*0cc0*/  LEPC R20, `(.L_x_11) ;  /* 0x000000001014794e */ /* 0x000fce0000000000 */
[----:B0-2---:R-:W-:Y:S05]  /*0cd0*/  CALL.ABS.NOINC R34 ;  /* 0x0000000022007343 */ /* 0x005fea0003c00000 */
.L_x_11:
[----:B------:R-:W-:Y:S05]  /*0ce0*/  BSYNC.RECONVERGENT B6 ;  /* 0x0000000000067941 */ /* 0x000fea0003800200 */
.L_x_10:
[----:B------:R-:W-:Y:S01]  /*0cf0*/  STG.E.64 desc[UR36][R22.64+0x30], R32 ;  /* 0x0000302016007986 */ /* 0x000fe2000c101b24 */
[----:B------:R-:W-:Y:S05]  /*0d00*/  EXIT ;  /* 0x000000000000794d */ /* 0x000fea0003800000 */
.L_x_7:
[----:B------:R-:W-:Y:S01]  /*0d10*/  STG.E.64 desc[UR36][R22.64+0x30], RZ ;  /* 0x000030ff16007986 */ /* 0x000fe2000c101b24 */
[----:B------:R-:W-:Y:S05]  /*0d20*/  EXIT ;  /* 0x000000000000794d */ /* 0x000fea0003800000 */
        .weak           $__internal_0_$__cuda_sm20_div_rn_f64_full
        .type           $__internal_0_$__cuda_sm20_div_rn_f64_full,@function
        .size           $__internal_0_$__cuda_sm20_div_rn_f64_full,(.L_x_19 - $__internal_0_$__cuda_sm20_div_rn_f64_full)
$__internal_0_$__cuda_sm20_div_rn_f64_full:
[C---:B------:R-:W-:Y:S01]  /*0d30*/  FSETP.GEU.AND P0, PT, |R7|.reuse, 1.469367938527859385e-39, PT ;  /* 0x001000000700780b */ /* 0x040fe20003f0e200 */
[----:B------:R-:W-:Y:S01]  /*0d40*/  IMAD.MOV.U32 R40, RZ, RZ, 0x1 ;  /* 0x00000001ff287424 */ /* 0x000fe200078e00ff */
[----:B------:R-:W-:Y:S01]  /*0d50*/  LOP3.LUT R42, R7, 0x800fffff, RZ, 0xc0, !PT ;  /* 0x800fffff072a7812 */ /* 0x000fe200078ec0ff */
[----:B------:R-:W-:Y:S01]  /*0d60*/  IMAD.MOV.U32 R36, RZ, RZ, 0x1ca00000 ;  /* 0x1ca00000ff247424 */ /* 0x000fe200078e00ff */
[C---:B------:R-:W-:Y:S01]  /*0d70*/  FSETP.GEU.AND P2, PT, |R5|.reuse, 1.469367938527859385e-39, PT ;  /* 0x001000000500780b */ /* 0x040fe20003f4e200 */
[----:B------:R-:W-:Y:S01]  /*0d80*/  BSSY.RECONVERGENT B1, `(.L_x_12) ;  /* 0x0000052000017945 */ /* 0x000fe20003800200 */
[----:B------:R-:W-:Y:S02]  /*0d90*/  LOP3.LUT R43, R42, 0x3ff00000, RZ, 0xfc, !PT ;  /* 0x3ff000002a2b7812 */ /* 0x000fe400078efcff */
[----:B------:R-:W-:Y:S02]  /*0da0*/  MOV R42, R6 ;  /* 0x00000006002a7202 */ /* 0x000fe40000000f00 */
[----:B------:R-:W-:-:S02]  /*0db0*/  LOP3.LUT R3, R5, 0x7ff00000, RZ, 0xc0, !PT ;  /* 0x7ff0000005037812 */ /* 0x000fc400078ec0ff */
[----:B------:R-:W-:Y:S01]  /*0dc0*/  LOP3.LUT R38, R7, 0x7ff00000, RZ, 0xc0, !PT ;  /* 0x7ff0000007267812 */ /* 0x000fe200078ec0ff */
[----:B------:R-:W-:Y:S02]  /*0dd0*/  @!P0 DMUL R42, R6, 8.98846567431157953865e+307 ;  /* 0x7fe00000062a8828 */ /* 0x000fe40000000000 */
[----:B------:R-:W-:Y:S01]  /*0de0*/  IMAD.MOV.U32 R37, RZ, RZ, R3 ;  /* 0x000000ffff257224 */ /* 0x000fe200078e0003 */
[----:B------:R-:W-:Y:S02]  /*0df0*/  ISETP.GE.U32.AND P1, PT, R3, R38, PT ;  /* 0x000000260300720c */ /* 0x000fe40003f26070 */
[----:B------:R-:W-:Y:S01]  /*0e00*/  @!P2 LOP3.LUT R32, R7, 0x7ff00000, RZ, 0xc0, !PT ;  /* 0x7ff000000720a812 */ /* 0x000fe200078ec0ff */
[----:B------:R-:W0:Y:S01]  /*0e10*/  MUFU.RCP64H R41, R43 ;  /* 0x0000002b00297308 */ /* 0x000e220000001800 */
[----:B------:R-:W-:Y:S02]  /*0e20*/  @!P2 MOV R44, RZ ;  /* 0x000000ff002ca202 */ /* 0x000fe40000000f00 */
[----:B------:R-:W-:-:S02]  /*0e30*/  @!P2 ISETP.GE.U32.AND P3, PT, R3, R32, PT ;  /* 0x000000200300a20c */ /* 0x000fc40003f66070 */
[----:B------:R-:W-:Y:S02]  /*0e40*/  @!P0 LOP3.LUT R38, R43, 0x7ff00000, RZ, 0xc0, !PT ;  /* 0x7ff000002b268812 */ /* 0x000fe400078ec0ff */
[----:B------:R-:W-:-:S04]  /*0e50*/  @!P2 SEL R33, R36, 0x63400000, !P3 ;  /* 0x634000002421a807 */ /* 0x000fc80005800000 */
[----:B------:R-:W-:-:S04]  /*0e60*/  @!P2 LOP3.LUT R32, R33, 0x80000000, R5, 0xf8, !PT ;  /* 0x800000002120a812 */ /* 0x000fc800078ef805 */
[----:B------:R-:W-:Y:S01]  /*0e70*/  @!P2 LOP3.LUT R45, R32, 0x100000, RZ, 0xfc, !PT ;  /* 0x00100000202da812 */ /* 0x000fe200078efcff */
[----:B0-----:R-:W-:-:S08]  /*0e80*/  DFMA R34, R40, -R42, 1 ;  /* 0x3ff000002822742b */ /* 0x001fd0000000082a */
[----:B------:R-:W-:-:S08]  /*0e90*/  DFMA R34, R34, R34, R34 ;  /* 0x000000222222722b */ /* 0x000fd00000000022 */
[----:B------:R-:W-:Y:S01]  /*0ea0*/  DFMA R34, R40, R34, R40 ;  /* 0x000000222822722b */ /* 0x000fe20000000028 */
[----:B------:R-:W-:Y:S01]  /*0eb0*/  SEL R41, R36, 0x63400000, !P1 ;  /* 0x6340000024297807 */ /* 0x000fe20004800000 */
[----:B------:R-:W-:-:S03]  /*0ec0*/  IMAD.MOV.U32 R40, RZ, RZ, R4 ;  /* 0x000000ffff287224 */ /* 0x000fc600078e0004 */
[----:B------:R-:W-:-:S03]  /*0ed0*/  LOP3.LUT R41, R41, 0x800fffff, R5, 0xf8, !PT ;  /* 0x800fffff29297812 */ /* 0x000fc600078ef805 */
[----:B------:R-:W-:-:S03]  /*0ee0*/  DFMA R32, R34, -R42, 1 ;  /* 0x3ff000002220742b */ /* 0x000fc6000000082a */
[----:B------:R-:W-:-:S05]  /*0ef0*/  @!P2 DFMA R40, R40, 2, -R44 ;  /* 0x400000002828a82b */ /* 0x000fca000000082c */
[----:B------:R-:W-:-:S05]  /*0f00*/  DFMA R32, R34, R32, R34 ;  /* 0x000000202220722b */ /* 0x000fca0000000022 */
[----:B------:R-:W-:-:S03]  /*0f10*/  @!P2 LOP3.LUT R37, R41, 0x7ff00000, RZ, 0xc0, !PT ;  /* 0x7ff000002925a812 */ /* 0x000fc600078ec0ff */
[----:B------:R-:W-:Y:S02]  /*0f20*/  DMUL R34, R32, R40 ;  /* 0x0000002820227228 */ /* 0x000fe40000000000 */
[----:B------:R-:W-:-:S05]  /*0f30*/  VIADD R39, R37, 0xffffffff ;  /* 0xffffffff25277836 */ /* 0x000fca0000000000 */
[----:B------:R-:W-:Y:S01]  /*0f40*/  ISETP.GT.U32.AND P0, PT, R39, 0x7feffffe, PT ;  /* 0x7feffffe2700780c */ /* 0x000fe20003f04070 */
[----:B------:R-:W-:Y:S01]  /*0f50*/  VIADD R39, R38, 0xffffffff ;  /* 0xffffffff26277836 */ /* 0x000fe20000000000 */
[----:B------:R-:W-:-:S04]  /*0f60*/  DFMA R44, R34, -R42, R40 ;  /* 0x8000002a222c722b */ /* 0x000fc80000000028 */
[----:B------:R-:W-:-:S04]  /*0f70*/  ISETP.GT.U32.OR P0, PT, R39, 0x7feffffe, P0 ;  /* 0x7feffffe2700780c */ /* 0x000fc80000704470 */
[----:B------:R-:W-:-:S09]  /*0f80*/  DFMA R44, R32, R44, R34 ;  /* 0x0000002c202c722b */ /* 0x000fd20000000022 */
[----:B------:R-:W-:Y:S05]  /*0f90*/  @P0 BRA `(.L_x_13) ;  /* 0x00000000006c0947 */ /* 0x000fea0003800000 */
[----:B------:R-:W-:-:S04]  /*0fa0*/  LOP3.LUT R32, R7, 0x7ff00000, RZ, 0xc0, !PT ;  /* 0x7ff0000007207812 */ /* 0x000fc800078ec0ff */
[CC--:B------:R-:W-:Y:S02]  /*0fb0*/  VIADDMNMX R4, R3.reuse, -R32.reuse, 0xb9600000, !PT ;  /* 0xb960000003047446 */ /* 0x0c0fe40007800920 */
[----:B------:R-:W-:Y:S02]  /*0fc0*/  ISETP.GE.U32.AND P0, PT, R3, R32, PT ;  /* 0x000000200300720c */ /* 0x000fe40003f06070 */
[----:B------:R-:W-:Y:S01]  /*0fd0*/  VIMNMX R3, PT, PT, R4, 0x46a00000, PT ;  /* 0x46a0000004037848 */ /* 0x000fe20003fe0100 */
[----:B------:R-:W-:Y:S01]  /*0fe0*/  IMAD.MOV.U32 R4, RZ, RZ, RZ ;  /* 0x000000ffff047224 */ /* 0x000fe200078e00ff */
[----:B------:R-:W-:-:S04]  /*0ff0*/  SEL R36, R36, 0x63400000, !P0 ;  /* 0x6340000024247807 */ /* 0x000fc80004000000 */
[----:B------:R-:W-:-:S05]  /*1000*/  IADD3 R3, PT, PT, -R36, R3, RZ ;  /* 0x0000000324037210 */ /* 0x000fca0007ffe1ff */
[----:B------:R-:W-:-:S06]  /*1010*/  VIADD R5, R3, 0x7fe00000 ;  /* 0x7fe0000003057836 */ /* 0x000fcc0000000000 */
[----:B------:R-:W-:-:S10]  /*1020*/  DMUL R32, R44, R4 ;  /* 0x000000042c207228 */ /* 0x000fd40000000000 */
[----:B------:R-:W-:-:S13]  /*1030*/  FSETP.GTU.AND P0, PT, |R33|, 1.469367938527859385e-39, PT ;  /* 0x001000002100780b */ /* 0x000fda0003f0c200 */
[----:B------:R-:W-:Y:S05]  /*1040*/  @P0 BRA `(.L_x_14) ;  /* 0x0000000000940947 */ /* 0x000fea0003800000 */
[----:B------:R-:W-:Y:S01]  /*1050*/  DFMA R40, R44, -R42, R40 ;  /* 0x8000002a2c28722b */ /* 0x000fe20000000028 */
[----:B------:R-:W-:-:S09]  /*1060*/  IMAD.MOV.U32 R34, RZ, RZ, RZ ;  /* 0x000000ffff227224 */ /* 0x000fd200078e00ff */
[C---:B------:R-:W-:Y:S02]  /*1070*/  FSETP.NEU.AND P0, PT, R41.reuse, RZ, PT ;  /* 0x000000ff2900720b */ /* 0x040fe40003f0d000 */
[----:B------:R-:W-:-:S04]  /*1080*/  LOP3.LUT R7, R41, 0x80000000, R7, 0x48, !PT ;  /* 0x8000000029077812 */ /* 0x000fc800078e4807 */
[----:B------:R-:W-:-:S07]  /*1090*/  LOP3.LUT R35, R7, R5, RZ, 0xfc, !PT ;  /* 0x0000000507237212 */ /* 0x000fce00078efcff */
[----:B------:R-:W-:Y:S05]  /*10a0*/  @!P0 BRA `(.L_x_14) ;  /* 0x00000000007c8947 */ /* 0x000fea0003800000 */
[C---:B------:R-:W-:Y:S01]  /*10b0*/  IADD3 R5, PT, PT, -R3.reuse, RZ, RZ ;  /* 0x000000ff03057210 */ /* 0x040fe20007ffe1ff */
[----:B------:R-:W-:Y:S01]  /*10c0*/  IMAD.MOV.U32 R4, RZ, RZ, RZ ;  /* 0x000000ffff047224 */ /* 0x000fe200078e00ff */
[----:B------:R-:W-:Y:S01]  /*10d0*/  DMUL.RP R34, R44, R34 ;  /* 0x000000222c227228 */ /* 0x000fe20000008000 */
[----:B------:R-:W-:-:S04]  /*10e0*/  IADD3 R3, PT, PT, -R3, -0x43300000, RZ ;  /* 0xbcd0000003037810 */ /* 0x000fc80007ffe1ff */
[----:B------:R-:W-:-:S05]  /*10f0*/  DFMA R4, R32, -R4, R44 ;  /* 0x800000042004722b */ /* 0x000fca000000002c */
[----:B------:R-:W-:-:S05]  /*1100*/  LOP3.LUT R7, R35, R7, RZ, 0x3c, !PT ;  /* 0x0000000723077212 */ /* 0x000fca00078e3cff */
[----:B------:R-:W-:-:S04]  /*1110*/  FSETP.NEU.AND P0, PT, |R5|, R3, PT ;  /* 0x000000030500720b */ /* 0x000fc80003f0d200 */
[----:B------:R-:W-:Y:S02]  /*1120*/  FSEL R32, R34, R32, !P0 ;  /* 0x0000002022207208 */ /* 0x000fe40004000000 */
[----:B------:R-:W-:Y:S01]  /*1130*/  FSEL R33, R7, R33, !P0 ;  /* 0x0000002107217208 */ /* 0x000fe20004000000 */
[----:B------:R-:W-:Y:S06]  /*1140*/  BRA `(.L_x_14) ;  /* 0x0000000000547947 */ /* 0x000fec0003800000 */
.L_x_13:
[----:B------:R-:W-:-:S14]  /*1150*/  DSETP.NAN.AND P0, PT, R4, R4, PT ;  /* 0x000000040400722a */ /* 0x000fdc0003f08000 */
[----:B------:R-:W-:Y:S05]  /*1160*/  @P0 BRA `(.L_x_15) ;  /* 0x0000000000440947 */ /* 0x000fea0003800000 */
[----:B------:R-:W-:-:S14]  /*1170*/  DSETP.NAN.AND P0, PT, R6, R6, PT ;  /* 0x000000060600722a */ /* 0x000fdc0003f08000 */
[----:B------:R-:W-:Y:S05]  /*1180*/  @P0 BRA `(.L_x_16) ;  /* 0x0000000000300947 */ /* 0x000fea0003800000 */
[----:B------:R-:W-:Y:S01]  /*1190*/  ISETP.NE.AND P0, PT, R37, R38, PT ;  /* 0x000000262500720c */ /* 0x000fe20003f05270 */
[----:B------:R-:W-:Y:S02]  /*11a0*/  IMAD.MOV.U32 R32, RZ, RZ, 0x0 ;  /* 0x00000000ff207424 */ /* 0x000fe400078e00ff */
[----:B------:R-:W-:-:S10]  /*11b0*/  IMAD.MOV.U32 R33, RZ, RZ, -0x80000 ;  /* 0xfff80000ff217424 */ /* 0x000fd400078e00ff */
[----:B------:R-:W-:Y:S05]  /*11c0*/  @!P0 BRA `(.L_x_14) ;  /* 0x0000000000348947 */ /* 0x000fea0003800000 */
[----:B------:R-:W-:Y:S02]  /*11d0*/  ISETP.NE.AND P0, PT, R37, 0x7ff00000, PT ;  /* 0x7ff000002500780c */ /* 0x000fe40003f05270 */
[----:B------:R-:W-:Y:S02]  /*11e0*/  LOP3.LUT R33, R5, 0x80000000, R7, 0x48, !PT ;  /* 0x8000000005217812 */ /* 0x000fe400078e4807 */
[----:B------:R-:W-:-:S13]  /*11f0*/  ISETP.EQ.OR P0, PT, R38, RZ, !P0 ;  /* 0x000000ff2600720c */ /* 0x000fda0004702670 */
[----:B------:R-:W-:Y:S02]  /*1200*/  @P0 LOP3.LUT R3, R33, 0x7ff00000, RZ, 0xfc, !PT ;  /* 0x7ff0000021030812 */ /* 0x000fe400078efcff */
[----:B------:R-:W-:Y:S01]  /*1210*/  @!P0 MOV R32, RZ ;  /* 0x000000ff00208202 */ /* 0x000fe20000000f00 */
[----:B------:R-:W-:Y:S02]  /*1220*/  @P0 IMAD.MOV.U32 R32, RZ, RZ, RZ ;  /* 0x000000ffff200224 */ /* 0x000fe400078e00ff */
[----:B------:R-:W-:Y:S01]  /*1230*/  @P0 IMAD.MOV.U32 R33, RZ, RZ, R3 ;  /* 0x000000ffff210224 */ /* 0x000fe200078e0003 */
[----:B------:R-:W-:Y:S06]  /*1240*/  BRA `(.L_x_14) ;  /* 0x0000000000147947 */ /* 0x000fec0003800000 */
.L_x_16:
[----:B------:R-:W-:Y:S01]  /*1250*/  LOP3.LUT R33, R7, 0x80000, RZ, 0xfc, !PT ;  /* 0x0008000007217812 */ /* 0x000fe200078efcff */
[----:B------:R-:W-:Y:S01]  /*1260*/  IMAD.MOV.U32 R32, RZ, RZ, R6 ;  /* 0x000000ffff207224 */ /* 0x000fe200078e0006 */
[----:B------:R-:W-:Y:S06]  /*1270*/  BRA `(.L_x_14) ;  /* 0x0000000000087947 */ /* 0x000fec0003800000 */
.L_x_15:
[----:B------:R-:W-:Y:S02]  /*1280*/  LOP3.LUT R33, R5, 0x80000, RZ, 0xfc, !PT ;  /* 0x0008000005217812 */ /* 0x000fe400078efcff */
[----:B------:R-:W-:-:S07]  /*1290*/  MOV R32, R4 ;  /* 0x0000000400207202 */ /* 0x000fce0000000f00 */
.L_x_14:
[----:B------:R-:W-:Y:S05]  /*12a0*/  BSYNC.RECONVERGENT B1 ;  /* 0x0000000000017941 */ /* 0x000fea0003800200 */
.L_x_12:
[----:B------:R-:W-:Y:S02]  /*12b0*/  IMAD.MOV.U32 R4, RZ, RZ, R0 ;  /* 0x000000ffff047224 */ /* 0x000fe400078e0000 */
[----:B------:R-:W-:-:S04]  /*12c0*/  IMAD.MOV.U32 R5, RZ, RZ, 0x0 ;  /* 0x00000000ff057424 */ /* 0x000fc800078e00ff */
[----:B------:R-:W-:Y:S05]  /*12d0*/  RET.REL.NODEC R4 `(_Z10compute_ifPdS_S_iiii) ;  /* 0xffffffec04487950 */ /* 0x000fea0003c3ffff */
.L_x_17:
        /* <DEDUP_REMOVED lines=10> */
.L_x_19:


//--------------------- .text._Z12compute_areaPdS_ii --------------------------
	.section	.text._Z12compute_areaPdS_ii,"ax",@progbits
	.align	128
        .global         _Z12compute_areaPdS_ii
        .type           _Z12compute_areaPdS_ii,@function
        .size           _Z12compute_areaPdS_ii,(.L_x_22 - _Z12compute_areaPdS_ii)
        .other          _Z12compute_areaPdS_ii,@"STO_CUDA_ENTRY STV_DEFAULT"
_Z12compute_areaPdS_ii:
.text._Z12compute_areaPdS_ii:
[----:B------:R-:W-:Y:S01]  /*0000*/  LDC R1, c[0x0][0x37c] ;  /* 0x0000df00ff017b82 */ /* 0x000fe20000000800 */
[----:B------:R-:W0:Y:S07]  /*0010*/  S2R R5, SR_TID.Y ;  /* 0x0000000000057919 */ /* 0x000e2e0000002200 */
[----:B------:R-:W1:Y:S01]  /*0020*/  LDC R3, c[0x0][0x360] ;  /* 0x0000d800ff037b82 */ /* 0x000e620000000800 */
[----:B------:R-:W1:Y:S07]  /*0030*/  S2R R2, SR_TID.X ;  /* 0x0000000000027919 */ /* 0x000e6e0000002100 */
[----:B------:R-:W0:Y:S08]  /*0040*/  S2UR UR5, SR_CTAID.Y ;  /* 0x00000000000579c3 */ /* 0x000e300000002600 */
[----:B------:R-:W0:Y:S08]  /*0050*/  LDC R0, c[0x0][0x364] ;  /* 0x0000d900ff007b82 */ /* 0x000e300000000800 */
[----:B------:R-:W1:Y:S08]  /*0060*/  S2UR UR4, SR_CTAID.X ;  /* 0x00000000000479c3 */ /* 0x000e700000002500 */
[----:B------:R-:W2:Y:S01]  /*0070*/  LDC.64 R10, c[0x0][0x390] ;  /* 0x0000e400ff0a7b82 */ /* 0x000ea20000000a00 */
[----:B0-----:R-:W-:-:S02]  /*0080*/  IMAD R0, R0, UR5, R5 ;  /* 0x0000000500007c24 */ /* 0x001fc4000f8e0205 */
[----:B-1----:R-:W-:-:S03]  /*0090*/  IMAD R3, R3, UR4, R2 ;  /* 0x0000000403037c24 */ /* 0x002fc6000f8e0202 */
[----:B--2---:R-:W-:-:S04]  /*00a0*/  ISETP.GE.AND P0, PT, R0, R11, PT ;  /* 0x0000000b0000720c */ /* 0x004fc80003f06270 */
[----:B------:R-:W-:-:S13]  /*00b0*/  ISETP.GE.OR P0, PT, R3, R10, P0 ;  /* 0x0000000a0300720c */ /* 0x000fda0000706670 */
[----:B------:R-:W-:Y:S05]  /*00c0*/  @P0 EXIT ;  /* 0x000000000000094d */ /* 0x000fea0003800000 */
[----:B------:R-:W0:Y:S01]  /*00d0*/  LDC.64 R4, c[0x0][0x380] ;  /* 0x0000e000ff047b82 */ /* 0x000e220000000a00 */
[----:B------:R-:W1:Y:S01]  /*00e0*/  LDCU.64 UR4, c[0x0][0x358] ;  /* 0x00006b00ff0477ac */ /* 0x000e620008000a00 */
[----:B------:R-:W-:Y:S01]  /*00f0*/  IADD3 R2, PT, PT, R10, -0x1, RZ ;  /* 0xffffffff0a027810 */ /* 0x000fe20007ffe0ff */
[----:B------:R-:W-:-:S03]  /*0100*/  IMAD R14, R0, R10, R3 ;  /* 0x0000000a000e7224 */ /* 0x000fc600078e0203 */
[----:B------:R-:W-:Y:S02]  /*0110*/  ISETP.GE.AND P0, PT, R3, R2, PT ;  /* 0x000000020300720c */ /* 0x000fe40003f06270 */
[----:B------:R-:W-:Y:S01]  /*0120*/  SHF.L.U32 R3, R14, 0x1, RZ ;  /* 0x000000010e037819 */ /* 0x000fe200000006ff */
[----:B------:R-:W2:Y:S04]  /*0130*/  LDC.64 R16, c[0x0][0x388] ;  /* 0x0000e200ff107b82 */ /* 0x000ea80000000a00 */
[----:B0-----:R-:W-:-:S05]  /*0140*/  IMAD.WIDE R4, R3, 0x8, R4 ;  /* 0x0000000803047825 */ /* 0x001fca00078e0204 */
[----:B-1----:R-:W3:Y:S04]  /*0150*/  LDG.E.64 R2, desc[UR4][R4.64+0x8] ;  /* 0x0000080404027981 */ /* 0x002ee8000c1e1b00 */
[----:B------:R-:W3:Y:S04]  /*0160*/  @!P0 LDG.E.64 R12, desc[UR4][R4.64+0x18] ;  /* 0x00001804040c8981 */ /* 0x000ee8000c1e1b00 */
[----:B------:R-:W4:Y:S04]  /*0170*/  LDG.E.64 R6, desc[UR4][R4.64] ;  /* 0x0000000404067981 */ /* 0x000f28000c1e1b00 */
[----:B------:R-:W4:Y:S01]  /*0180*/  @!P0 LDG.E.64 R8, desc[UR4][R4.64+0x10] ;  /* 0x0000100404088981 */ /* 0x000f22000c1e1b00 */
[----:B------:R-:W-:-:S04]  /*0190*/  IADD3 R11, PT, PT, R11, -0x1, RZ ;  /* 0xffffffff0b0b7810 */ /* 0x000fc80007ffe0ff */
[----:B------:R-:W-:Y:S01]  /*01a0*/  ISETP.GE.U32.AND P1, PT, R0, R11, PT ;  /* 0x0000000b0000720c */ /* 0x000fe20003f26070 */
[----:B------:R-:W-:Y:S01]  /*01b0*/  IMAD R11, R14, 0x7, RZ ;  /* 0x000000070e0b7824 */ /* 0x000fe200078e02ff */
[----:B---3--:R-:W-:Y:S02]  /*01c0*/  @!P0 DADD R12, -R2, R12 ;  /* 0x00000000020c8229 */ /* 0x008fe4000000010c */
[----:B----4-:R-:W-:-:S06]  /*01d0*/  @!P0 DADD R14, -R6, R8 ;  /* 0x00000000060e8229 */ /* 0x010fcc0000000108 */
[----:B------:R-:W-:Y:S01]  /*01e0*/  @!P0 DADD R12, -RZ, -R12 ;  /* 0x00000000ff0c8229 */ /* 0x000fe2000000090c */
[----:B--2---:R-:W-:-:S05]  /*01f0*/  IMAD.WIDE R8, R11, 0x8, R16 ;  /* 0x000000080b087825 */ /* 0x004fca00078e0210 */
[----:B------:R0:W-:Y:S04]  /*0200*/  @!P0 STG.E.64 desc[UR4][R8.64+0x8], R14 ;  /* 0x0000080e08008986 */ /* 0x0001e8000c101b04 */
[----:B------:R0:W-:Y:S04]  /*0210*/  @!P0 STG.E.64 desc[UR4][R8.64], R12 ;  /* 0x0000000c08008986 */ /* 0x0001e8000c101b04 */
[----:B------:R0:W-:Y:S04]  /*0220*/  @P1 STG.E.64 desc[UR4][R8.64+0x10], RZ ;  /* 0x000010ff08001986 */ /* 0x0001e8000c101b04 */
[----:B------:R0:W-:Y:S04]  /*0230*/  @P1 STG.E.64 desc[UR4][R8.64+0x18], RZ ;  /* 0x000018ff08001986 */ /* 0x0001e8000c101b04 */
[----:B------:R0:W-:Y:S04]  /*0240*/  @P0 STG.E.64 desc[UR4][R8.64+0x8], RZ ;  /* 0x000008ff08000986 */ /* 0x0001e8000c101b04 */
[----:B------:R0:W-:Y:S01]  /*0250*/  @P0 STG.E.64 desc[UR4][R8.64], RZ ;  /* 0x000000ff08000986 */ /* 0x0001e2000c101b04 */
[----:B------:R-:W-:Y:S05]  /*0260*/  @P1 EXIT ;  /* 0x000000000000194d */ /* 0x000fea0003800000 */
[----:B------:R-:W-:-:S05]  /*0270*/  SHF.L.U32 R11, R10, 0x1, RZ ;  /* 0x000000010a0b7819 */ /* 0x000fca00000006ff */
[----:B------:R-:W-:-:S05]  /*0280*/  IMAD.WIDE R10, R11, 0x8, R4 ;  /* 0x000000080b0a7825 */ /* 0x000fca00078e0204 */
[----:B0-----:R-:W2:Y:S04]  /*0290*/  LDG.E.64 R12, desc[UR4][R10.64] ;  /* 0x000000040a0c7981 */ /* 0x001ea8000c1e1b00 */
[----:B------:R-:W3:Y:S01]  /*02a0*/  LDG.E.64 R14, desc[UR4][R10.64+0x8] ;  /* 0x000008040a0e7981 */ /* 0x000ee2000c1e1b00 */
[----:B--2---:R-:W-:Y:S02]  /*02b0*/  DADD R12, -R6, R12 ;  /* 0x00000000060c7229 */ /* 0x004fe4000000010c */
[----:B---3--:R-:W-:-:S06]  /*02c0*/  DADD R14, -R2, R14 ;  /* 0x00000000020e7229 */ /* 0x008fcc000000010e */
[----:B------:R-:W-:Y:S01]  /*02d0*/  DADD R12, -RZ, -R12 ;  /* 0x00000000ff0c7229 */ /* 0x000fe2000000090c */
[----:B------:R0:W-:Y:S06]  /*02e0*/  STG.E.64 desc[UR4][R8.64+0x10], R14 ;  /* 0x0000100e08007986 */ /* 0x0001ec000c101b04 */
[----:B------:R0:W-:Y:S01]  /*02f0*/  STG.E.64 desc[UR4][R8.64+0x18], R12 ;  /* 0x0000180c08007986 */ /* 0x0001e2000c101b04 */
[----:B------:R-:W-:Y:S05]  /*0300*/  @P0 EXIT ;  /* 0x000000000000094d */ /* 0x000fea0003800000 */
[----:B0-----:R-:W2:Y:S04]  /*0310*/  LDG.E.64 R12, desc[UR4][R4.64+0x10] ;  /* 0x00001004040c7981 */ /* 0x001ea8000c1e1b00 */
[----:B------:R-:W2:Y:S04]  /*0320*/  LDG.E.64 R16, desc[UR4][R10.64] ;  /* 0x000000040a107981 */ /* 0x000ea8000c1e1b00 */
[----:B------:R-:W3:Y:S04]  /*0330*/  LDG.E.64 R22, desc[UR4][R10.64+0x18] ;  /* 0x000018040a167981 */ /* 0x000ee8000c1e1b00 */
[----:B------:R-:W4:Y:S04]  /*0340*/  LDG.E.64 R14, desc[UR4][R4.64+0x18] ;  /* 0x00001804040e7981 */ /* 0x000f28000c1e1b00 */
[----:B------:R-:W4:Y:S04]  /*0350*/  LDG.E.64 R18, desc[UR4][R10.64+0x8] ;  /* 0x000008040a127981 */ /* 0x000f28000c1e1b00 */
[----:B------:R-:W5:Y:S01]  /*0360*/  LDG.E.64 R20, desc[UR4][R10.64+0x10] ;  /* 0x000010040a147981 */ /* 0x000f62000c1e1b00 */
[----:B--2---:R-:W-:-:S02]  /*0370*/  DADD R12, -R12, R16 ;  /* 0x000000000c0c7229 */ /* 0x004fc40000000110 */
[----:B---3--:R-:W-:Y:S02]  /*0380*/  DADD R22, -R2, R22 ;  /* 0x0000000002167229 */ /* 0x008fe40000000116 */
[----:B----4-:R-:W-:-:S06]  /*0390*/  DADD R14, -R14, R18 ;  /* 0x000000000e0e7229 */ /* 0x010fcc0000000112 */
[----:B------:R-:W-:Y:S02]  /*03a0*/  DMUL R12, R12, R22 ;  /* 0x000000160c0c7228 */ /* 0x000fe40000000000 */
[----:B-----5:R-:W-:-:S08]  /*03b0*/  DADD R20, -R6, R20 ;  /* 0x0000000006147229 */ /* 0x020fd00000000114 */
[----:B------:R-:W-:-:S08]  /*03c0*/  DFMA R12, R20, R14, -R12 ;  /* 0x0000000e140c722b */ /* 0x000fd0000000080c */
[----:B------:R-:W-:-:S07]  /*03d0*/  DMUL R12, R12, 0.5 ;  /* 0x3fe000000c0c7828 */ /* 0x000fce0000000000 */
[----:B------:R-:W-:Y:S01]  /*03e0*/  STG.E.64 desc[UR4][R8.64+0x20], R12 ;  /* 0x0000200c08007986 */ /* 0x000fe2000c101b04 */
[----:B------:R-:W-:Y:S05]  /*03f0*/  EXIT ;  /* 0x000000000000794d */ /* 0x000fea0003800000 */
.L_x_18:
        /* <DEDUP_REMOVED lines=16> */
.L_x_22:


//--------------------- .nv.global.init           --------------------------
	.section	.nv.global.init,"aw",@progbits
.nv.global.init:
	.type		$str,@object
	.size		$str,($str$1 - $str)
$str:
        /*0000*/ 	.byte	0x69, 0x20, 0x25, 0x64, 0x2c, 0x20, 0x6a, 0x20, 0x25, 0x64, 0x20, 0x2d, 0x20, 0x74, 0x31, 0x20
        /*0010*/ 	.byte	0x3d, 0x20, 0x25, 0x65, 0x2c, 0x20, 0x78, 0x2c, 0x20, 0x79, 0x20, 0x3d, 0x20, 0x28, 0x25, 0x65
        /*0020*/ 	.byte	0x2c, 0x20, 0x25, 0x65, 0x29, 0x2c, 0x20, 0x78, 0x75, 0x2c, 0x20, 0x79, 0x75, 0x20, 0x3d, 0x20
        /*0030*/ 	.byte	0x28, 0x25, 0x65, 0x2c, 0x20, 0x25, 0x65, 0x29, 0x2c, 0x20, 0x78, 0x69, 0x6d, 0x31, 0x2c, 0x20
        /*0040*/ 	.byte	0x79, 0x69, 0x6d, 0x31, 0x20, 0x3d, 0x20, 0x28, 0x25, 0x65, 0x2c, 0x20, 0x25, 0x65, 0x29, 0x2c
        /*0050*/ 	.byte	0x20, 0x78, 0x69, 0x2c, 0x20, 0x79, 0x69, 0x20, 0x3d, 0x20, 0x28, 0x25, 0x65, 0x2c, 0x20, 0x25
        /*0060*/ 	.byte	0x65, 0x29, 0x20, 0x0a, 0x00
	.type		$str$1,@object
	.size		$str$1,(.L_1 - $str$1)
$str$1:
        /*0065*/ 	.byte	0x69, 0x20, 0x25, 0x64, 0x2c, 0x20, 0x6a, 0x20, 0x25, 0x64, 0x20, 0x2d, 0x20, 0x74, 0x31, 0x20
        /*0075*/ 	.byte	0x3d, 0x20, 0x25, 0x65, 0x2c, 0x20, 0x78, 0x2c, 0x20, 0x79, 0x20, 0x3d, 0x20, 0x28, 0x25, 0x65
        /*0085*/ 	.byte	0x2c, 0x20, 0x25, 0x65, 0x29, 0x2c, 0x20, 0x78, 0x72, 0x2c, 0x20, 0x79, 0x72, 0x20, 0x3d, 0x20
        /*0095*/ 	.byte	0x28, 0x25, 0x65, 0x2c, 0x20, 0x25, 0x65, 0x29, 0x2c, 0x20, 0x78, 0x6a, 0x6d, 0x31, 0x2c, 0x20
        /*00a5*/ 	.byte	0x79, 0x6a, 0x6d, 0x31, 0x20, 0x3d, 0x20, 0x28, 0x25, 0x65, 0x2c, 0x20, 0x25, 0x65, 0x29, 0x2c
        /*00b5*/ 	.byte	0x20, 0x78, 0x6a, 0x2c, 0x20, 0x79, 0x6a, 0x20, 0x3d, 0x20, 0x28, 0x25, 0x65, 0x2c, 0x20, 0x25
        /*00c5*/ 	.byte	0x65, 0x29, 0x20, 0x0a, 0x00
.L_1:


//--------------------- .nv.shared.reserved.0     --------------------------
	.section	.nv.shared.reserved.0,"aw",@nobits
	.weak		__nv_reservedSMEM_offset_0_alias
	.size		__nv_reservedSMEM_offset_0_alias, 0, 64
	.other		__nv_reservedSMEM_offset_0_alias,@"STO_CUDA_RESERVED_SHARED STV_DEFAULT"
__nv_reservedSMEM_offset_0_alias:
	.zero		0
	.zero		64


//--------------------- .nv.constant0._Z18compute_cellcenterPdS_iiii --------------------------
	.section	.nv.constant0._Z18compute_cellcenterPdS_iiii,"a",@progbits
	.sectionflags	@""
	.align	4
.nv.constant0._Z18compute_cellcenterPdS_iiii:
	.zero		928


//--------------------- .nv.constant0._Z10compute_ifPdS_S_iiii --------------------------
	.section	.nv.constant0._Z10compute_ifPdS_S_iiii,"a",@progbits
	.sectionflags	@""
	.align	4
.nv.constant0._Z10compute_ifPdS_S_iiii:
	.zero		936


//--------------------- .nv.constant0._Z12compute_areaPdS_ii --------------------------
	.section	.nv.constant0._Z12compute_areaPdS_ii,"a",@progbits
	.sectionflags	@""
	.align	4
.nv.constant0._Z12compute_areaPdS_ii:
	.zero		920


//--------------------- SYMBOLS --------------------------

	.type		.nv.reservedSmem.offset0,@object
	.size		.nv.reservedSmem.offset0,0x4
	.type		vprintf,@function
